//
// Generated by NVIDIA NVVM Compiler
//
// Compiler Build ID: CL-36424714
// Cuda compilation tools, release 13.0, V13.0.88
// Based on NVVM 20.0.0
//

.version 9.0
.target sm_100
.address_size 64

	// .globl	_Z17forwardKinematicsiPiPfS0_S0_S0_S0_
// _ZZ17forwardKinematicsiPiPfS0_S0_S0_S0_E10jType_cuda has been demoted
// _ZZ17forwardKinematicsiPiPfS0_S0_S0_S0_E6q_cuda has been demoted
// _ZZ17forwardKinematicsiPiPfS0_S0_S0_S0_E14dh_params_cuda has been demoted
// _ZZ17forwardKinematicsiPiPfS0_S0_S0_S0_E1J has been demoted
// _ZZ17forwardKinematicsiPiPfS0_S0_S0_S0_E1T has been demoted
// _ZZ17forwardKinematicsiPiPfS0_S0_S0_S0_E2Ti has been demoted
// _ZZ17forwardKinematicsiPiPfS0_S0_S0_S0_E3res has been demoted
// _ZZ17forwardKinematicsiPiPfS0_S0_S0_S0_E3a_i has been demoted
// _ZZ17forwardKinematicsiPiPfS0_S0_S0_S0_E7alpha_i has been demoted
// _ZZ17forwardKinematicsiPiPfS0_S0_S0_S0_E3d_i has been demoted
// _ZZ17forwardKinematicsiPiPfS0_S0_S0_S0_E7theta_i has been demoted
// _ZZ17forwardKinematicsiPiPfS0_S0_S0_S0_E2ct has been demoted
// _ZZ17forwardKinematicsiPiPfS0_S0_S0_S0_E2st has been demoted
// _ZZ17forwardKinematicsiPiPfS0_S0_S0_S0_E2ca has been demoted
// _ZZ17forwardKinematicsiPiPfS0_S0_S0_S0_E2sa has been demoted
// _ZZ17forwardKinematicsiPiPfS0_S0_S0_S0_E2pe has been demoted
// _ZZ17forwardKinematicsiPiPfS0_S0_S0_S0_E3zi1 has been demoted
// _ZZ17forwardKinematicsiPiPfS0_S0_S0_S0_E3pi1 has been demoted
// _ZZ17forwardKinematicsiPiPfS0_S0_S0_S0_E2Jp has been demoted
// _ZZ17forwardKinematicsiPiPfS0_S0_S0_S0_E2Jw has been demoted
// _ZZ17forwardKinematicsiPiPfS0_S0_S0_S0_E1p has been demoted
// _ZZ17forwardKinematicsiPiPfS0_S0_S0_S0_E3Ti1 has been demoted
.global .align 4 .b8 __cudart_i2opi_f[24] = {65, 144, 67, 60, 153, 149, 98, 219, 192, 221, 52, 245, 209, 87, 39, 252, 41, 21, 68, 78, 110, 131, 249, 162};

.visible .entry _Z17forwardKinematicsiPiPfS0_S0_S0_S0_(
	.param .u32 _Z17forwardKinematicsiPiPfS0_S0_S0_S0__param_0,
	.param .u64 .ptr .align 1 _Z17forwardKinematicsiPiPfS0_S0_S0_S0__param_1,
	.param .u64 .ptr .align 1 _Z17forwardKinematicsiPiPfS0_S0_S0_S0__param_2,
	.param .u64 .ptr .align 1 _Z17forwardKinematicsiPiPfS0_S0_S0_S0__param_3,
	.param .u64 .ptr .align 1 _Z17forwardKinematicsiPiPfS0_S0_S0_S0__param_4,
	.param .u64 .ptr .align 1 _Z17forwardKinematicsiPiPfS0_S0_S0_S0__param_5,
	.param .u64 .ptr .align 1 _Z17forwardKinematicsiPiPfS0_S0_S0_S0__param_6
)
{
	.local .align 4 .b8 	__local_depot0[28];
	.reg .b64 	%SP;
	.reg .b64 	%SPL;
	.reg .pred 	%p<109>;
	.reg .b32 	%r<508>;
	.reg .b32 	%f<291>;
	.reg .b64 	%rd<95>;
	.reg .b64 	%fd<9>;
	// demoted variable
	.shared .align 4 .b8 _ZZ17forwardKinematicsiPiPfS0_S0_S0_S0_E10jType_cuda[120];
	// demoted variable
	.shared .align 4 .b8 _ZZ17forwardKinematicsiPiPfS0_S0_S0_S0_E6q_cuda[120];
	// demoted variable
	.shared .align 4 .b8 _ZZ17forwardKinematicsiPiPfS0_S0_S0_S0_E14dh_params_cuda[480];
	// demoted variable
	.shared .align 4 .b8 _ZZ17forwardKinematicsiPiPfS0_S0_S0_S0_E1J[720];
	// demoted variable
	.shared .align 4 .b8 _ZZ17forwardKinematicsiPiPfS0_S0_S0_S0_E1T[64];
	// demoted variable
	.shared .align 4 .b8 _ZZ17forwardKinematicsiPiPfS0_S0_S0_S0_E2Ti[1920];
	// demoted variable
	.shared .align 4 .b8 _ZZ17forwardKinematicsiPiPfS0_S0_S0_S0_E3res[64];
	// demoted variable
	.shared .align 4 .b8 _ZZ17forwardKinematicsiPiPfS0_S0_S0_S0_E3a_i[120];
	// demoted variable
	.shared .align 4 .b8 _ZZ17forwardKinematicsiPiPfS0_S0_S0_S0_E7alpha_i[120];
	// demoted variable
	.shared .align 4 .b8 _ZZ17forwardKinematicsiPiPfS0_S0_S0_S0_E3d_i[120];
	// demoted variable
	.shared .align 4 .b8 _ZZ17forwardKinematicsiPiPfS0_S0_S0_S0_E7theta_i[120];
	// demoted variable
	.shared .align 4 .b8 _ZZ17forwardKinematicsiPiPfS0_S0_S0_S0_E2ct[120];
	// demoted variable
	.shared .align 4 .b8 _ZZ17forwardKinematicsiPiPfS0_S0_S0_S0_E2st[120];
	// demoted variable
	.shared .align 4 .b8 _ZZ17forwardKinematicsiPiPfS0_S0_S0_S0_E2ca[120];
	// demoted variable
	.shared .align 4 .b8 _ZZ17forwardKinematicsiPiPfS0_S0_S0_S0_E2sa[120];
	// demoted variable
	.shared .align 4 .b8 _ZZ17forwardKinematicsiPiPfS0_S0_S0_S0_E2pe[360];
	// demoted variable
	.shared .align 4 .b8 _ZZ17forwardKinematicsiPiPfS0_S0_S0_S0_E3zi1[360];
	// demoted variable
	.shared .align 4 .b8 _ZZ17forwardKinematicsiPiPfS0_S0_S0_S0_E3pi1[360];
	// demoted variable
	.shared .align 4 .b8 _ZZ17forwardKinematicsiPiPfS0_S0_S0_S0_E2Jp[360];
	// demoted variable
	.shared .align 4 .b8 _ZZ17forwardKinematicsiPiPfS0_S0_S0_S0_E2Jw[360];
	// demoted variable
	.shared .align 4 .b8 _ZZ17forwardKinematicsiPiPfS0_S0_S0_S0_E1p[360];
	// demoted variable
	.shared .align 4 .b8 _ZZ17forwardKinematicsiPiPfS0_S0_S0_S0_E3Ti1[1920];
	mov.u64 	%SPL, __local_depot0;
	ld.param.u32 	%r124, [_Z17forwardKinematicsiPiPfS0_S0_S0_S0__param_0];
	ld.param.u64 	%rd30, [_Z17forwardKinematicsiPiPfS0_S0_S0_S0__param_1];
	ld.param.u64 	%rd31, [_Z17forwardKinematicsiPiPfS0_S0_S0_S0__param_2];
	ld.param.u64 	%rd32, [_Z17forwardKinematicsiPiPfS0_S0_S0_S0__param_3];
	ld.param.u64 	%rd33, [_Z17forwardKinematicsiPiPfS0_S0_S0_S0__param_4];
	ld.param.u64 	%rd34, [_Z17forwardKinematicsiPiPfS0_S0_S0_S0__param_5];
	add.u64 	%rd1, %SPL, 0;
	mov.u32 	%r125, %ctaid.x;
	mov.u32 	%r126, %ntid.x;
	mov.u32 	%r127, %tid.x;
	mad.lo.s32 	%r1, %r125, %r126, %r127;
	add.s32 	%r2, %r1, -300;
	setp.gt.u32 	%p4, %r2, 15;
	shl.b32 	%r128, %r1, 2;
	mov.u32 	%r129, _ZZ17forwardKinematicsiPiPfS0_S0_S0_S0_E1T;
	add.s32 	%r3, %r129, %r128;
	@%p4 bra 	$L__BB0_2;
	mov.b32 	%r130, 0;
	st.shared.u32 	[%r3+-1200], %r130;
$L__BB0_2:
	add.s32 	%r131, %r1, -348;
	setp.gt.u32 	%p5, %r131, 15;
	@%p5 bra 	$L__BB0_4;
	mov.u32 	%r133, _ZZ17forwardKinematicsiPiPfS0_S0_S0_S0_E3Ti1;
	add.s32 	%r134, %r133, %r128;
	mov.b32 	%r135, 0;
	st.shared.u32 	[%r134+-1392], %r135;
$L__BB0_4:
	add.s32 	%r136, %r1, -364;
	setp.gt.u32 	%p6, %r136, 2;
	mov.u32 	%r138, _ZZ17forwardKinematicsiPiPfS0_S0_S0_S0_E3pi1;
	add.s32 	%r4, %r138, %r128;
	@%p6 bra 	$L__BB0_6;
	mov.b32 	%r139, 0;
	st.shared.u32 	[%r4+-1456], %r139;
$L__BB0_6:
	add.s32 	%r140, %r1, -367;
	setp.gt.u32 	%p7, %r140, 2;
	mov.u32 	%r142, _ZZ17forwardKinematicsiPiPfS0_S0_S0_S0_E3zi1;
	add.s32 	%r5, %r142, %r128;
	@%p7 bra 	$L__BB0_8;
	mov.b32 	%r143, 0;
	st.shared.u32 	[%r5+-1468], %r143;
$L__BB0_8:
	setp.lt.s32 	%p8, %r1, 370;
	mul.lo.s32 	%r6, %r124, 6;
	add.s32 	%r144, %r6, 370;
	setp.ge.s32 	%p9, %r1, %r144;
	mov.u32 	%r146, _ZZ17forwardKinematicsiPiPfS0_S0_S0_S0_E1J;
	add.s32 	%r7, %r146, %r128;
	or.pred  	%p10, %p8, %p9;
	@%p10 bra 	$L__BB0_10;
	mov.b32 	%r147, 0;
	st.shared.u32 	[%r7], %r147;
$L__BB0_10:
	setp.ge.s32 	%p11, %r1, %r124;
	mov.u32 	%r149, _ZZ17forwardKinematicsiPiPfS0_S0_S0_S0_E10jType_cuda;
	add.s32 	%r8, %r149, %r128;
	@%p11 bra 	$L__BB0_12;
	cvta.to.global.u64 	%rd36, %rd30;
	mul.wide.s32 	%rd37, %r1, 4;
	add.s64 	%rd38, %rd36, %rd37;
	ld.global.u32 	%r150, [%rd38];
	st.shared.u32 	[%r8], %r150;
$L__BB0_12:
	setp.ge.s32 	%p12, %r1, %r124;
	shl.b32 	%r9, %r124, 1;
	setp.lt.s32 	%p13, %r1, %r9;
	and.pred  	%p1, %p12, %p13;
	not.pred 	%p14, %p1;
	@%p14 bra 	$L__BB0_14;
	sub.s32 	%r151, %r1, %r124;
	cvta.to.global.u64 	%rd39, %rd31;
	mul.wide.s32 	%rd40, %r151, 4;
	add.s64 	%rd41, %rd39, %rd40;
	ld.global.f32 	%f25, [%rd41];
	shl.b32 	%r152, %r151, 2;
	mov.u32 	%r153, _ZZ17forwardKinematicsiPiPfS0_S0_S0_S0_E6q_cuda;
	add.s32 	%r154, %r153, %r152;
	st.shared.f32 	[%r154], %f25;
$L__BB0_14:
	setp.lt.s32 	%p15, %r1, %r9;
	setp.ge.s32 	%p16, %r1, %r6;
	or.pred  	%p17, %p15, %p16;
	@%p17 bra 	$L__BB0_16;
	sub.s32 	%r155, %r1, %r9;
	cvta.to.global.u64 	%rd42, %rd32;
	mul.wide.s32 	%rd43, %r155, 4;
	add.s64 	%rd44, %rd42, %rd43;
	ld.global.f32 	%f26, [%rd44];
	shl.b32 	%r156, %r155, 2;
	mov.u32 	%r157, _ZZ17forwardKinematicsiPiPfS0_S0_S0_S0_E14dh_params_cuda;
	add.s32 	%r158, %r157, %r156;
	st.shared.f32 	[%r158], %f26;
$L__BB0_16:
	bar.sync 	0;
	setp.eq.s32 	%p18, %r1, 509;
	@%p18 bra 	$L__BB0_21;
	setp.eq.s32 	%p19, %r1, 510;
	@%p19 bra 	$L__BB0_20;
	setp.ne.s32 	%p20, %r1, 511;
	@%p20 bra 	$L__BB0_22;
	mov.b32 	%r161, 1065353216;
	st.shared.u32 	[_ZZ17forwardKinematicsiPiPfS0_S0_S0_S0_E1T], %r161;
	st.shared.u32 	[_ZZ17forwardKinematicsiPiPfS0_S0_S0_S0_E1T+20], %r161;
	st.shared.u32 	[_ZZ17forwardKinematicsiPiPfS0_S0_S0_S0_E1T+40], %r161;
	st.shared.u32 	[_ZZ17forwardKinematicsiPiPfS0_S0_S0_S0_E1T+60], %r161;
	bra.uni 	$L__BB0_22;
$L__BB0_20:
	mov.b32 	%r160, 1065353216;
	st.shared.u32 	[_ZZ17forwardKinematicsiPiPfS0_S0_S0_S0_E3Ti1], %r160;
	st.shared.u32 	[_ZZ17forwardKinematicsiPiPfS0_S0_S0_S0_E3Ti1+20], %r160;
	st.shared.u32 	[_ZZ17forwardKinematicsiPiPfS0_S0_S0_S0_E3Ti1+40], %r160;
	st.shared.u32 	[_ZZ17forwardKinematicsiPiPfS0_S0_S0_S0_E3Ti1+60], %r160;
	bra.uni 	$L__BB0_22;
$L__BB0_21:
	mov.b32 	%r159, 1065353216;
	st.shared.u32 	[_ZZ17forwardKinematicsiPiPfS0_S0_S0_S0_E3zi1+8], %r159;
$L__BB0_22:
	setp.ge.s32 	%p21, %r1, %r124;
	shl.b32 	%r162, %r1, 4;
	mov.u32 	%r163, _ZZ17forwardKinematicsiPiPfS0_S0_S0_S0_E14dh_params_cuda;
	add.s32 	%r10, %r163, %r162;
	@%p21 bra 	$L__BB0_26;
	ld.shared.u32 	%r164, [%r8];
	setp.ne.s32 	%p22, %r164, 1;
	@%p22 bra 	$L__BB0_25;
	mov.u32 	%r169, _ZZ17forwardKinematicsiPiPfS0_S0_S0_S0_E6q_cuda;
	add.s32 	%r170, %r169, %r128;
	ld.shared.f32 	%f28, [%r170];
	st.shared.f32 	[%r10+8], %f28;
	bra.uni 	$L__BB0_26;
$L__BB0_25:
	mov.u32 	%r166, _ZZ17forwardKinematicsiPiPfS0_S0_S0_S0_E6q_cuda;
	add.s32 	%r167, %r166, %r128;
	ld.shared.f32 	%f27, [%r167];
	st.shared.f32 	[%r10+12], %f27;
$L__BB0_26:
	setp.ge.s32 	%p23, %r1, %r124;
	bar.sync 	0;
	mov.u32 	%r172, _ZZ17forwardKinematicsiPiPfS0_S0_S0_S0_E3a_i;
	add.s32 	%r11, %r172, %r128;
	@%p23 bra 	$L__BB0_28;
	ld.shared.f32 	%f29, [%r10];
	st.shared.f32 	[%r11], %f29;
$L__BB0_28:
	@%p14 bra 	$L__BB0_30;
	sub.s32 	%r173, %r1, %r124;
	shl.b32 	%r174, %r173, 4;
	add.s32 	%r176, %r163, %r174;
	ld.shared.f32 	%f30, [%r176+4];
	rem.s32 	%r177, %r1, %r124;
	shl.b32 	%r178, %r177, 2;
	mov.u32 	%r179, _ZZ17forwardKinematicsiPiPfS0_S0_S0_S0_E7alpha_i;
	add.s32 	%r180, %r179, %r178;
	st.shared.f32 	[%r180], %f30;
$L__BB0_30:
	setp.ge.s32 	%p25, %r1, %r9;
	mul.lo.s32 	%r12, %r124, 3;
	setp.lt.s32 	%p26, %r1, %r12;
	and.pred  	%p2, %p25, %p26;
	not.pred 	%p27, %p2;
	@%p27 bra 	$L__BB0_32;
	shl.b32 	%r182, %r124, 3;
	sub.s32 	%r183, %r128, %r182;
	shl.b32 	%r184, %r183, 2;
	add.s32 	%r186, %r163, %r184;
	ld.shared.f32 	%f31, [%r186+8];
	rem.s32 	%r187, %r1, %r124;
	shl.b32 	%r188, %r187, 2;
	mov.u32 	%r189, _ZZ17forwardKinematicsiPiPfS0_S0_S0_S0_E3d_i;
	add.s32 	%r190, %r189, %r188;
	st.shared.f32 	[%r190], %f31;
$L__BB0_32:
	setp.ge.s32 	%p28, %r1, %r12;
	shl.b32 	%r191, %r124, 2;
	setp.lt.s32 	%p29, %r1, %r191;
	and.pred  	%p3, %p28, %p29;
	not.pred 	%p30, %p3;
	@%p30 bra 	$L__BB0_34;
	mad.lo.s32 	%r192, %r124, 268435453, %r1;
	shl.b32 	%r193, %r192, 4;
	add.s32 	%r195, %r163, %r193;
	ld.shared.f32 	%f32, [%r195+12];
	rem.s32 	%r196, %r1, %r124;
	shl.b32 	%r197, %r196, 2;
	mov.u32 	%r198, _ZZ17forwardKinematicsiPiPfS0_S0_S0_S0_E7theta_i;
	add.s32 	%r199, %r198, %r197;
	st.shared.f32 	[%r199], %f32;
$L__BB0_34:
	setp.ge.s32 	%p31, %r1, %r124;
	bar.sync 	0;
	mov.u32 	%r201, _ZZ17forwardKinematicsiPiPfS0_S0_S0_S0_E2ct;
	add.s32 	%r13, %r201, %r128;
	@%p31 bra 	$L__BB0_44;
	mov.u32 	%r203, _ZZ17forwardKinematicsiPiPfS0_S0_S0_S0_E7theta_i;
	add.s32 	%r204, %r203, %r128;
	ld.shared.f32 	%f1, [%r204];
	mul.f32 	%f33, %f1, 0f3F22F983;
	cvt.rni.s32.f32 	%r480, %f33;
	cvt.rn.f32.s32 	%f34, %r480;
	fma.rn.f32 	%f35, %f34, 0fBFC90FDA, %f1;
	fma.rn.f32 	%f36, %f34, 0fB3A22168, %f35;
	fma.rn.f32 	%f287, %f34, 0fA7C234C5, %f36;
	abs.f32 	%f3, %f1;
	setp.ltu.f32 	%p32, %f3, 0f47CE4780;
	@%p32 bra 	$L__BB0_43;
	setp.neu.f32 	%p33, %f3, 0f7F800000;
	@%p33 bra 	$L__BB0_38;
	mov.f32 	%f39, 0f00000000;
	mul.rn.f32 	%f287, %f1, %f39;
	mov.b32 	%r480, 0;
	bra.uni 	$L__BB0_43;
$L__BB0_38:
	mov.b32 	%r15, %f1;
	shl.b32 	%r206, %r15, 8;
	or.b32  	%r16, %r206, -2147483648;
	mov.b64 	%rd85, 0;
	mov.b32 	%r477, 0;
	mov.u64 	%rd83, __cudart_i2opi_f;
	mov.u64 	%rd84, %rd1;
$L__BB0_39:
	.pragma "nounroll";
	ld.global.nc.u32 	%r207, [%rd83];
	mad.wide.u32 	%rd47, %r207, %r16, %rd85;
	shr.u64 	%rd85, %rd47, 32;
	st.local.u32 	[%rd84], %rd47;
	add.s32 	%r477, %r477, 1;
	add.s64 	%rd84, %rd84, 4;
	add.s64 	%rd83, %rd83, 4;
	setp.ne.s32 	%p34, %r477, 6;
	@%p34 bra 	$L__BB0_39;
	shr.u32 	%r208, %r15, 23;
	st.local.u32 	[%rd1+24], %rd85;
	and.b32  	%r19, %r208, 31;
	and.b32  	%r209, %r208, 224;
	add.s32 	%r210, %r209, -128;
	shr.u32 	%r211, %r210, 5;
	mul.wide.u32 	%rd48, %r211, 4;
	sub.s64 	%rd8, %rd1, %rd48;
	ld.local.u32 	%r478, [%rd8+24];
	ld.local.u32 	%r479, [%rd8+20];
	setp.eq.s32 	%p35, %r19, 0;
	@%p35 bra 	$L__BB0_42;
	shf.l.wrap.b32 	%r478, %r479, %r478, %r19;
	ld.local.u32 	%r212, [%rd8+16];
	shf.l.wrap.b32 	%r479, %r212, %r479, %r19;
$L__BB0_42:
	shr.u32 	%r213, %r478, 30;
	shf.l.wrap.b32 	%r214, %r479, %r478, 2;
	shl.b32 	%r215, %r479, 2;
	shr.u32 	%r216, %r214, 31;
	add.s32 	%r217, %r216, %r213;
	neg.s32 	%r218, %r217;
	setp.lt.s32 	%p36, %r15, 0;
	selp.b32 	%r480, %r218, %r217, %p36;
	xor.b32  	%r219, %r214, %r15;
	shr.s32 	%r220, %r214, 31;
	xor.b32  	%r221, %r220, %r214;
	xor.b32  	%r222, %r220, %r215;
	cvt.u64.u32 	%rd49, %r221;
	shl.b64 	%rd50, %rd49, 32;
	cvt.u64.u32 	%rd51, %r222;
	or.b64  	%rd52, %rd50, %rd51;
	cvt.rn.f64.s64 	%fd1, %rd52;
	mul.f64 	%fd2, %fd1, 0d3BF921FB54442D19;
	cvt.rn.f32.f64 	%f37, %fd2;
	neg.f32 	%f38, %f37;
	setp.lt.s32 	%p37, %r219, 0;
	selp.f32 	%f287, %f38, %f37, %p37;
$L__BB0_43:
	add.s32 	%r224, %r480, 1;
	mul.rn.f32 	%f40, %f287, %f287;
	and.b32  	%r225, %r480, 1;
	setp.eq.b32 	%p38, %r225, 1;
	selp.f32 	%f41, %f287, 0f3F800000, %p38;
	fma.rn.f32 	%f42, %f40, %f41, 0f00000000;
	fma.rn.f32 	%f43, %f40, 0f37CBAC00, 0fBAB607ED;
	selp.f32 	%f44, 0fB94D4153, %f43, %p38;
	selp.f32 	%f45, 0f3C0885E4, 0f3D2AAABB, %p38;
	fma.rn.f32 	%f46, %f44, %f40, %f45;
	selp.f32 	%f47, 0fBE2AAAA8, 0fBEFFFFFF, %p38;
	fma.rn.f32 	%f48, %f46, %f40, %f47;
	fma.rn.f32 	%f49, %f48, %f42, %f41;
	and.b32  	%r226, %r224, 2;
	setp.eq.s32 	%p39, %r226, 0;
	mov.f32 	%f50, 0f00000000;
	sub.f32 	%f51, %f50, %f49;
	selp.f32 	%f52, %f49, %f51, %p39;
	st.shared.f32 	[%r13], %f52;
$L__BB0_44:
	@%p14 bra 	$L__BB0_54;
	rem.s32 	%r28, %r1, %r124;
	shl.b32 	%r227, %r28, 2;
	mov.u32 	%r228, _ZZ17forwardKinematicsiPiPfS0_S0_S0_S0_E7theta_i;
	add.s32 	%r229, %r228, %r227;
	ld.shared.f32 	%f7, [%r229];
	mul.f32 	%f53, %f7, 0f3F22F983;
	cvt.rni.s32.f32 	%r484, %f53;
	cvt.rn.f32.s32 	%f54, %r484;
	fma.rn.f32 	%f55, %f54, 0fBFC90FDA, %f7;
	fma.rn.f32 	%f56, %f54, 0fB3A22168, %f55;
	fma.rn.f32 	%f288, %f54, 0fA7C234C5, %f56;
	abs.f32 	%f9, %f7;
	setp.ltu.f32 	%p41, %f9, 0f47CE4780;
	@%p41 bra 	$L__BB0_53;
	setp.neu.f32 	%p42, %f9, 0f7F800000;
	@%p42 bra 	$L__BB0_48;
	mov.f32 	%f59, 0f00000000;
	mul.rn.f32 	%f288, %f7, %f59;
	mov.b32 	%r484, 0;
	bra.uni 	$L__BB0_53;
$L__BB0_48:
	mov.b32 	%r30, %f7;
	shl.b32 	%r231, %r30, 8;
	or.b32  	%r31, %r231, -2147483648;
	mov.b64 	%rd88, 0;
	mov.b32 	%r481, 0;
	mov.u64 	%rd86, __cudart_i2opi_f;
	mov.u64 	%rd87, %rd1;
$L__BB0_49:
	.pragma "nounroll";
	ld.global.nc.u32 	%r232, [%rd86];
	mad.wide.u32 	%rd55, %r232, %r31, %rd88;
	shr.u64 	%rd88, %rd55, 32;
	st.local.u32 	[%rd87], %rd55;
	add.s32 	%r481, %r481, 1;
	add.s64 	%rd87, %rd87, 4;
	add.s64 	%rd86, %rd86, 4;
	setp.ne.s32 	%p43, %r481, 6;
	@%p43 bra 	$L__BB0_49;
	shr.u32 	%r233, %r30, 23;
	st.local.u32 	[%rd1+24], %rd88;
	and.b32  	%r34, %r233, 31;
	and.b32  	%r234, %r233, 224;
	add.s32 	%r235, %r234, -128;
	shr.u32 	%r236, %r235, 5;
	mul.wide.u32 	%rd56, %r236, 4;
	sub.s64 	%rd15, %rd1, %rd56;
	ld.local.u32 	%r482, [%rd15+24];
	ld.local.u32 	%r483, [%rd15+20];
	setp.eq.s32 	%p44, %r34, 0;
	@%p44 bra 	$L__BB0_52;
	shf.l.wrap.b32 	%r482, %r483, %r482, %r34;
	ld.local.u32 	%r237, [%rd15+16];
	shf.l.wrap.b32 	%r483, %r237, %r483, %r34;
$L__BB0_52:
	shr.u32 	%r238, %r482, 30;
	shf.l.wrap.b32 	%r239, %r483, %r482, 2;
	shl.b32 	%r240, %r483, 2;
	shr.u32 	%r241, %r239, 31;
	add.s32 	%r242, %r241, %r238;
	neg.s32 	%r243, %r242;
	setp.lt.s32 	%p45, %r30, 0;
	selp.b32 	%r484, %r243, %r242, %p45;
	xor.b32  	%r244, %r239, %r30;
	shr.s32 	%r245, %r239, 31;
	xor.b32  	%r246, %r245, %r239;
	xor.b32  	%r247, %r245, %r240;
	cvt.u64.u32 	%rd57, %r246;
	shl.b64 	%rd58, %rd57, 32;
	cvt.u64.u32 	%rd59, %r247;
	or.b64  	%rd60, %rd58, %rd59;
	cvt.rn.f64.s64 	%fd3, %rd60;
	mul.f64 	%fd4, %fd3, 0d3BF921FB54442D19;
	cvt.rn.f32.f64 	%f57, %fd4;
	neg.f32 	%f58, %f57;
	setp.lt.s32 	%p46, %r244, 0;
	selp.f32 	%f288, %f58, %f57, %p46;
$L__BB0_53:
	mul.rn.f32 	%f60, %f288, %f288;
	and.b32  	%r249, %r484, 1;
	setp.eq.b32 	%p47, %r249, 1;
	selp.f32 	%f61, 0f3F800000, %f288, %p47;
	fma.rn.f32 	%f62, %f60, %f61, 0f00000000;
	fma.rn.f32 	%f63, %f60, 0f37CBAC00, 0fBAB607ED;
	selp.f32 	%f64, %f63, 0fB94D4153, %p47;
	selp.f32 	%f65, 0f3D2AAABB, 0f3C0885E4, %p47;
	fma.rn.f32 	%f66, %f64, %f60, %f65;
	selp.f32 	%f67, 0fBEFFFFFF, 0fBE2AAAA8, %p47;
	fma.rn.f32 	%f68, %f66, %f60, %f67;
	fma.rn.f32 	%f69, %f68, %f62, %f61;
	and.b32  	%r250, %r484, 2;
	setp.eq.s32 	%p48, %r250, 0;
	mov.f32 	%f70, 0f00000000;
	sub.f32 	%f71, %f70, %f69;
	selp.f32 	%f72, %f69, %f71, %p48;
	mov.u32 	%r252, _ZZ17forwardKinematicsiPiPfS0_S0_S0_S0_E2st;
	add.s32 	%r253, %r252, %r227;
	st.shared.f32 	[%r253], %f72;
$L__BB0_54:
	@%p27 bra 	$L__BB0_64;
	rem.s32 	%r43, %r1, %r124;
	shl.b32 	%r254, %r43, 2;
	mov.u32 	%r255, _ZZ17forwardKinematicsiPiPfS0_S0_S0_S0_E7alpha_i;
	add.s32 	%r256, %r255, %r254;
	ld.shared.f32 	%f13, [%r256];
	mul.f32 	%f73, %f13, 0f3F22F983;
	cvt.rni.s32.f32 	%r488, %f73;
	cvt.rn.f32.s32 	%f74, %r488;
	fma.rn.f32 	%f75, %f74, 0fBFC90FDA, %f13;
	fma.rn.f32 	%f76, %f74, 0fB3A22168, %f75;
	fma.rn.f32 	%f289, %f74, 0fA7C234C5, %f76;
	abs.f32 	%f15, %f13;
	setp.ltu.f32 	%p50, %f15, 0f47CE4780;
	@%p50 bra 	$L__BB0_63;
	setp.neu.f32 	%p51, %f15, 0f7F800000;
	@%p51 bra 	$L__BB0_58;
	mov.f32 	%f79, 0f00000000;
	mul.rn.f32 	%f289, %f13, %f79;
	mov.b32 	%r488, 0;
	bra.uni 	$L__BB0_63;
$L__BB0_58:
	mov.b32 	%r45, %f13;
	shl.b32 	%r258, %r45, 8;
	or.b32  	%r46, %r258, -2147483648;
	mov.b64 	%rd91, 0;
	mov.b32 	%r485, 0;
	mov.u64 	%rd89, __cudart_i2opi_f;
	mov.u64 	%rd90, %rd1;
$L__BB0_59:
	.pragma "nounroll";
	ld.global.nc.u32 	%r259, [%rd89];
	mad.wide.u32 	%rd63, %r259, %r46, %rd91;
	shr.u64 	%rd91, %rd63, 32;
	st.local.u32 	[%rd90], %rd63;
	add.s32 	%r485, %r485, 1;
	add.s64 	%rd90, %rd90, 4;
	add.s64 	%rd89, %rd89, 4;
	setp.ne.s32 	%p52, %r485, 6;
	@%p52 bra 	$L__BB0_59;
	shr.u32 	%r260, %r45, 23;
	st.local.u32 	[%rd1+24], %rd91;
	and.b32  	%r49, %r260, 31;
	and.b32  	%r261, %r260, 224;
	add.s32 	%r262, %r261, -128;
	shr.u32 	%r263, %r262, 5;
	mul.wide.u32 	%rd64, %r263, 4;
	sub.s64 	%rd22, %rd1, %rd64;
	ld.local.u32 	%r486, [%rd22+24];
	ld.local.u32 	%r487, [%rd22+20];
	setp.eq.s32 	%p53, %r49, 0;
	@%p53 bra 	$L__BB0_62;
	shf.l.wrap.b32 	%r486, %r487, %r486, %r49;
	ld.local.u32 	%r264, [%rd22+16];
	shf.l.wrap.b32 	%r487, %r264, %r487, %r49;
$L__BB0_62:
	shr.u32 	%r265, %r486, 30;
	shf.l.wrap.b32 	%r266, %r487, %r486, 2;
	shl.b32 	%r267, %r487, 2;
	shr.u32 	%r268, %r266, 31;
	add.s32 	%r269, %r268, %r265;
	neg.s32 	%r270, %r269;
	setp.lt.s32 	%p54, %r45, 0;
	selp.b32 	%r488, %r270, %r269, %p54;
	xor.b32  	%r271, %r266, %r45;
	shr.s32 	%r272, %r266, 31;
	xor.b32  	%r273, %r272, %r266;
	xor.b32  	%r274, %r272, %r267;
	cvt.u64.u32 	%rd65, %r273;
	shl.b64 	%rd66, %rd65, 32;
	cvt.u64.u32 	%rd67, %r274;
	or.b64  	%rd68, %rd66, %rd67;
	cvt.rn.f64.s64 	%fd5, %rd68;
	mul.f64 	%fd6, %fd5, 0d3BF921FB54442D19;
	cvt.rn.f32.f64 	%f77, %fd6;
	neg.f32 	%f78, %f77;
	setp.lt.s32 	%p55, %r271, 0;
	selp.f32 	%f289, %f78, %f77, %p55;
$L__BB0_63:
	add.s32 	%r276, %r488, 1;
	mul.rn.f32 	%f80, %f289, %f289;
	and.b32  	%r277, %r488, 1;
	setp.eq.b32 	%p56, %r277, 1;
	selp.f32 	%f81, %f289, 0f3F800000, %p56;
	fma.rn.f32 	%f82, %f80, %f81, 0f00000000;
	fma.rn.f32 	%f83, %f80, 0f37CBAC00, 0fBAB607ED;
	selp.f32 	%f84, 0fB94D4153, %f83, %p56;
	selp.f32 	%f85, 0f3C0885E4, 0f3D2AAABB, %p56;
	fma.rn.f32 	%f86, %f84, %f80, %f85;
	selp.f32 	%f87, 0fBE2AAAA8, 0fBEFFFFFF, %p56;
	fma.rn.f32 	%f88, %f86, %f80, %f87;
	fma.rn.f32 	%f89, %f88, %f82, %f81;
	and.b32  	%r278, %r276, 2;
	setp.eq.s32 	%p57, %r278, 0;
	mov.f32 	%f90, 0f00000000;
	sub.f32 	%f91, %f90, %f89;
	selp.f32 	%f92, %f89, %f91, %p57;
	mov.u32 	%r280, _ZZ17forwardKinematicsiPiPfS0_S0_S0_S0_E2ca;
	add.s32 	%r281, %r280, %r254;
	st.shared.f32 	[%r281], %f92;
$L__BB0_64:
	@%p30 bra 	$L__BB0_74;
	rem.s32 	%r58, %r1, %r124;
	shl.b32 	%r282, %r58, 2;
	mov.u32 	%r283, _ZZ17forwardKinematicsiPiPfS0_S0_S0_S0_E7alpha_i;
	add.s32 	%r284, %r283, %r282;
	ld.shared.f32 	%f19, [%r284];
	mul.f32 	%f93, %f19, 0f3F22F983;
	cvt.rni.s32.f32 	%r492, %f93;
	cvt.rn.f32.s32 	%f94, %r492;
	fma.rn.f32 	%f95, %f94, 0fBFC90FDA, %f19;
	fma.rn.f32 	%f96, %f94, 0fB3A22168, %f95;
	fma.rn.f32 	%f290, %f94, 0fA7C234C5, %f96;
	abs.f32 	%f21, %f19;
	setp.ltu.f32 	%p59, %f21, 0f47CE4780;
	@%p59 bra 	$L__BB0_73;
	setp.neu.f32 	%p60, %f21, 0f7F800000;
	@%p60 bra 	$L__BB0_68;
	mov.f32 	%f99, 0f00000000;
	mul.rn.f32 	%f290, %f19, %f99;
	mov.b32 	%r492, 0;
	bra.uni 	$L__BB0_73;
$L__BB0_68:
	mov.b32 	%r60, %f19;
	shl.b32 	%r286, %r60, 8;
	or.b32  	%r61, %r286, -2147483648;
	mov.b64 	%rd94, 0;
	mov.b32 	%r489, 0;
	mov.u64 	%rd92, __cudart_i2opi_f;
	mov.u64 	%rd93, %rd1;
$L__BB0_69:
	.pragma "nounroll";
	ld.global.nc.u32 	%r287, [%rd92];
	mad.wide.u32 	%rd71, %r287, %r61, %rd94;
	shr.u64 	%rd94, %rd71, 32;
	st.local.u32 	[%rd93], %rd71;
	add.s32 	%r489, %r489, 1;
	add.s64 	%rd93, %rd93, 4;
	add.s64 	%rd92, %rd92, 4;
	setp.ne.s32 	%p61, %r489, 6;
	@%p61 bra 	$L__BB0_69;
	shr.u32 	%r288, %r60, 23;
	st.local.u32 	[%rd1+24], %rd94;
	and.b32  	%r64, %r288, 31;
	and.b32  	%r289, %r288, 224;
	add.s32 	%r290, %r289, -128;
	shr.u32 	%r291, %r290, 5;
	mul.wide.u32 	%rd72, %r291, 4;
	sub.s64 	%rd29, %rd1, %rd72;
	ld.local.u32 	%r490, [%rd29+24];
	ld.local.u32 	%r491, [%rd29+20];
	setp.eq.s32 	%p62, %r64, 0;
	@%p62 bra 	$L__BB0_72;
	shf.l.wrap.b32 	%r490, %r491, %r490, %r64;
	ld.local.u32 	%r292, [%rd29+16];
	shf.l.wrap.b32 	%r491, %r292, %r491, %r64;
$L__BB0_72:
	shr.u32 	%r293, %r490, 30;
	shf.l.wrap.b32 	%r294, %r491, %r490, 2;
	shl.b32 	%r295, %r491, 2;
	shr.u32 	%r296, %r294, 31;
	add.s32 	%r297, %r296, %r293;
	neg.s32 	%r298, %r297;
	setp.lt.s32 	%p63, %r60, 0;
	selp.b32 	%r492, %r298, %r297, %p63;
	xor.b32  	%r299, %r294, %r60;
	shr.s32 	%r300, %r294, 31;
	xor.b32  	%r301, %r300, %r294;
	xor.b32  	%r302, %r300, %r295;
	cvt.u64.u32 	%rd73, %r301;
	shl.b64 	%rd74, %rd73, 32;
	cvt.u64.u32 	%rd75, %r302;
	or.b64  	%rd76, %rd74, %rd75;
	cvt.rn.f64.s64 	%fd7, %rd76;
	mul.f64 	%fd8, %fd7, 0d3BF921FB54442D19;
	cvt.rn.f32.f64 	%f97, %fd8;
	neg.f32 	%f98, %f97;
	setp.lt.s32 	%p64, %r299, 0;
	selp.f32 	%f290, %f98, %f97, %p64;
$L__BB0_73:
	mul.rn.f32 	%f100, %f290, %f290;
	and.b32  	%r304, %r492, 1;
	setp.eq.b32 	%p65, %r304, 1;
	selp.f32 	%f101, 0f3F800000, %f290, %p65;
	fma.rn.f32 	%f102, %f100, %f101, 0f00000000;
	fma.rn.f32 	%f103, %f100, 0f37CBAC00, 0fBAB607ED;
	selp.f32 	%f104, %f103, 0fB94D4153, %p65;
	selp.f32 	%f105, 0f3D2AAABB, 0f3C0885E4, %p65;
	fma.rn.f32 	%f106, %f104, %f100, %f105;
	selp.f32 	%f107, 0fBEFFFFFF, 0fBE2AAAA8, %p65;
	fma.rn.f32 	%f108, %f106, %f100, %f107;
	fma.rn.f32 	%f109, %f108, %f102, %f101;
	and.b32  	%r305, %r492, 2;
	setp.eq.s32 	%p66, %r305, 0;
	mov.f32 	%f110, 0f00000000;
	sub.f32 	%f111, %f110, %f109;
	selp.f32 	%f112, %f109, %f111, %p66;
	mov.u32 	%r307, _ZZ17forwardKinematicsiPiPfS0_S0_S0_S0_E2sa;
	add.s32 	%r308, %r307, %r282;
	st.shared.f32 	[%r308], %f112;
$L__BB0_74:
	setp.ge.s32 	%p67, %r1, %r124;
	bar.sync 	0;
	@%p67 bra 	$L__BB0_76;
	ld.shared.f32 	%f113, [%r13];
	shl.b32 	%r309, %r1, 6;
	mov.u32 	%r310, _ZZ17forwardKinematicsiPiPfS0_S0_S0_S0_E2Ti;
	add.s32 	%r311, %r310, %r309;
	st.shared.f32 	[%r311], %f113;
	mov.u32 	%r313, _ZZ17forwardKinematicsiPiPfS0_S0_S0_S0_E2st;
	add.s32 	%r314, %r313, %r128;
	ld.shared.f32 	%f114, [%r314];
	neg.f32 	%f115, %f114;
	mov.u32 	%r315, _ZZ17forwardKinematicsiPiPfS0_S0_S0_S0_E2ca;
	add.s32 	%r316, %r315, %r128;
	ld.shared.f32 	%f116, [%r316];
	mul.f32 	%f117, %f116, %f115;
	st.shared.f32 	[%r311+4], %f117;
	mov.u32 	%r317, _ZZ17forwardKinematicsiPiPfS0_S0_S0_S0_E2sa;
	add.s32 	%r318, %r317, %r128;
	ld.shared.f32 	%f118, [%r318];
	mul.f32 	%f119, %f114, %f118;
	st.shared.f32 	[%r311+8], %f119;
	ld.shared.f32 	%f120, [%r11];
	mul.f32 	%f121, %f120, %f113;
	st.shared.f32 	[%r311+12], %f121;
$L__BB0_76:
	@%p14 bra 	$L__BB0_78;
	rem.s32 	%r319, %r1, %r124;
	shl.b32 	%r320, %r319, 2;
	mov.u32 	%r321, _ZZ17forwardKinematicsiPiPfS0_S0_S0_S0_E2st;
	add.s32 	%r322, %r321, %r320;
	ld.shared.f32 	%f122, [%r322];
	shl.b32 	%r323, %r319, 6;
	mov.u32 	%r324, _ZZ17forwardKinematicsiPiPfS0_S0_S0_S0_E2Ti;
	add.s32 	%r325, %r324, %r323;
	st.shared.f32 	[%r325+16], %f122;
	mov.u32 	%r326, _ZZ17forwardKinematicsiPiPfS0_S0_S0_S0_E2ct;
	add.s32 	%r327, %r326, %r320;
	ld.shared.f32 	%f123, [%r327];
	mov.u32 	%r328, _ZZ17forwardKinematicsiPiPfS0_S0_S0_S0_E2ca;
	add.s32 	%r329, %r328, %r320;
	ld.shared.f32 	%f124, [%r329];
	mul.f32 	%f125, %f123, %f124;
	st.shared.f32 	[%r325+20], %f125;
	neg.f32 	%f126, %f123;
	mov.u32 	%r330, _ZZ17forwardKinematicsiPiPfS0_S0_S0_S0_E2sa;
	add.s32 	%r331, %r330, %r320;
	ld.shared.f32 	%f127, [%r331];
	mul.f32 	%f128, %f127, %f126;
	st.shared.f32 	[%r325+24], %f128;
	mov.u32 	%r332, _ZZ17forwardKinematicsiPiPfS0_S0_S0_S0_E3a_i;
	add.s32 	%r333, %r332, %r320;
	ld.shared.f32 	%f129, [%r333];
	mul.f32 	%f130, %f129, %f122;
	st.shared.f32 	[%r325+28], %f130;
$L__BB0_78:
	@%p27 bra 	$L__BB0_80;
	rem.s32 	%r334, %r1, %r124;
	shl.b32 	%r335, %r334, 6;
	mov.u32 	%r336, _ZZ17forwardKinematicsiPiPfS0_S0_S0_S0_E2Ti;
	add.s32 	%r337, %r336, %r335;
	mov.b32 	%r338, 0;
	st.shared.u32 	[%r337+32], %r338;
	shl.b32 	%r339, %r334, 2;
	mov.u32 	%r340, _ZZ17forwardKinematicsiPiPfS0_S0_S0_S0_E2sa;
	add.s32 	%r341, %r340, %r339;
	ld.shared.f32 	%f131, [%r341];
	st.shared.f32 	[%r337+36], %f131;
	mov.u32 	%r342, _ZZ17forwardKinematicsiPiPfS0_S0_S0_S0_E2ca;
	add.s32 	%r343, %r342, %r339;
	ld.shared.f32 	%f132, [%r343];
	st.shared.f32 	[%r337+40], %f132;
	mov.u32 	%r344, _ZZ17forwardKinematicsiPiPfS0_S0_S0_S0_E3d_i;
	add.s32 	%r345, %r344, %r339;
	ld.shared.f32 	%f133, [%r345];
	st.shared.f32 	[%r337+44], %f133;
$L__BB0_80:
	@%p30 bra 	$L__BB0_82;
	rem.s32 	%r346, %r1, %r124;
	shl.b32 	%r347, %r346, 6;
	mov.u32 	%r348, _ZZ17forwardKinematicsiPiPfS0_S0_S0_S0_E2Ti;
	add.s32 	%r349, %r348, %r347;
	mov.b32 	%r350, 0;
	st.shared.u32 	[%r349+48], %r350;
	st.shared.u32 	[%r349+52], %r350;
	st.shared.u32 	[%r349+56], %r350;
	mov.b32 	%r351, 1065353216;
	st.shared.u32 	[%r349+60], %r351;
$L__BB0_82:
	bar.sync 	0;
	setp.lt.s32 	%p71, %r124, 1;
	mov.u32 	%r353, _ZZ17forwardKinematicsiPiPfS0_S0_S0_S0_E3res;
	add.s32 	%r73, %r353, %r128;
	@%p71 bra 	$L__BB0_99;
	shr.s32 	%r355, %r1, 31;
	shr.u32 	%r356, %r355, 30;
	add.s32 	%r357, %r1, %r356;
	and.b32  	%r358, %r357, -4;
	sub.s32 	%r74, %r1, %r358;
	and.b32  	%r75, %r124, 3;
	setp.lt.u32 	%p72, %r124, 4;
	shl.b32 	%r359, %r357, 2;
	and.b32  	%r360, %r359, -16;
	mov.u32 	%r361, _ZZ17forwardKinematicsiPiPfS0_S0_S0_S0_E1T;
	add.s32 	%r76, %r361, %r360;
	mov.b32 	%r495, 0;
	@%p72 bra 	$L__BB0_94;
	and.b32  	%r495, %r124, 2147483644;
	neg.s32 	%r494, %r495;
	shl.b32 	%r362, %r74, 2;
	mov.u32 	%r363, _ZZ17forwardKinematicsiPiPfS0_S0_S0_S0_E2Ti;
	add.s32 	%r364, %r362, %r363;
	add.s32 	%r493, %r364, 128;
$L__BB0_85:
	setp.gt.s32 	%p73, %r1, 15;
	@%p73 bra 	$L__BB0_87;
	ld.shared.f32 	%f134, [%r76];
	ld.shared.f32 	%f135, [%r493+-128];
	fma.rn.f32 	%f136, %f134, %f135, 0f00000000;
	ld.shared.f32 	%f137, [%r76+4];
	ld.shared.f32 	%f138, [%r493+-112];
	fma.rn.f32 	%f139, %f137, %f138, %f136;
	ld.shared.f32 	%f140, [%r76+8];
	ld.shared.f32 	%f141, [%r493+-96];
	fma.rn.f32 	%f142, %f140, %f141, %f139;
	ld.shared.f32 	%f143, [%r76+12];
	ld.shared.f32 	%f144, [%r493+-80];
	fma.rn.f32 	%f145, %f143, %f144, %f142;
	st.shared.f32 	[%r73], %f145;
	st.shared.f32 	[%r3], %f145;
$L__BB0_87:
	setp.gt.s32 	%p74, %r1, 15;
	bar.sync 	0;
	@%p74 bra 	$L__BB0_89;
	ld.shared.f32 	%f146, [%r76];
	ld.shared.f32 	%f147, [%r493+-64];
	fma.rn.f32 	%f148, %f146, %f147, 0f00000000;
	ld.shared.f32 	%f149, [%r76+4];
	ld.shared.f32 	%f150, [%r493+-48];
	fma.rn.f32 	%f151, %f149, %f150, %f148;
	ld.shared.f32 	%f152, [%r76+8];
	ld.shared.f32 	%f153, [%r493+-32];
	fma.rn.f32 	%f154, %f152, %f153, %f151;
	ld.shared.f32 	%f155, [%r76+12];
	ld.shared.f32 	%f156, [%r493+-16];
	fma.rn.f32 	%f157, %f155, %f156, %f154;
	st.shared.f32 	[%r73], %f157;
	st.shared.f32 	[%r3], %f157;
$L__BB0_89:
	setp.gt.s32 	%p75, %r1, 15;
	bar.sync 	0;
	@%p75 bra 	$L__BB0_91;
	ld.shared.f32 	%f158, [%r76];
	ld.shared.f32 	%f159, [%r493];
	fma.rn.f32 	%f160, %f158, %f159, 0f00000000;
	ld.shared.f32 	%f161, [%r76+4];
	ld.shared.f32 	%f162, [%r493+16];
	fma.rn.f32 	%f163, %f161, %f162, %f160;
	ld.shared.f32 	%f164, [%r76+8];
	ld.shared.f32 	%f165, [%r493+32];
	fma.rn.f32 	%f166, %f164, %f165, %f163;
	ld.shared.f32 	%f167, [%r76+12];
	ld.shared.f32 	%f168, [%r493+48];
	fma.rn.f32 	%f169, %f167, %f168, %f166;
	st.shared.f32 	[%r73], %f169;
	st.shared.f32 	[%r3], %f169;
$L__BB0_91:
	setp.gt.s32 	%p76, %r1, 15;
	bar.sync 	0;
	@%p76 bra 	$L__BB0_93;
	ld.shared.f32 	%f170, [%r76];
	ld.shared.f32 	%f171, [%r493+64];
	fma.rn.f32 	%f172, %f170, %f171, 0f00000000;
	ld.shared.f32 	%f173, [%r76+4];
	ld.shared.f32 	%f174, [%r493+80];
	fma.rn.f32 	%f175, %f173, %f174, %f172;
	ld.shared.f32 	%f176, [%r76+8];
	ld.shared.f32 	%f177, [%r493+96];
	fma.rn.f32 	%f178, %f176, %f177, %f175;
	ld.shared.f32 	%f179, [%r76+12];
	ld.shared.f32 	%f180, [%r493+112];
	fma.rn.f32 	%f181, %f179, %f180, %f178;
	st.shared.f32 	[%r73], %f181;
	st.shared.f32 	[%r3], %f181;
$L__BB0_93:
	bar.sync 	0;
	add.s32 	%r494, %r494, 4;
	add.s32 	%r493, %r493, 256;
	setp.ne.s32 	%p77, %r494, 0;
	@%p77 bra 	$L__BB0_85;
$L__BB0_94:
	setp.eq.s32 	%p78, %r75, 0;
	@%p78 bra 	$L__BB0_99;
	neg.s32 	%r497, %r75;
	shl.b32 	%r365, %r495, 6;
	shl.b32 	%r366, %r74, 2;
	add.s32 	%r367, %r365, %r366;
	mov.u32 	%r368, _ZZ17forwardKinematicsiPiPfS0_S0_S0_S0_E2Ti;
	add.s32 	%r369, %r367, %r368;
	add.s32 	%r496, %r369, 32;
$L__BB0_96:
	.pragma "nounroll";
	setp.gt.s32 	%p79, %r1, 15;
	@%p79 bra 	$L__BB0_98;
	ld.shared.f32 	%f182, [%r76];
	ld.shared.f32 	%f183, [%r496+-32];
	fma.rn.f32 	%f184, %f182, %f183, 0f00000000;
	ld.shared.f32 	%f185, [%r76+4];
	ld.shared.f32 	%f186, [%r496+-16];
	fma.rn.f32 	%f187, %f185, %f186, %f184;
	ld.shared.f32 	%f188, [%r76+8];
	ld.shared.f32 	%f189, [%r496];
	fma.rn.f32 	%f190, %f188, %f189, %f187;
	ld.shared.f32 	%f191, [%r76+12];
	ld.shared.f32 	%f192, [%r496+16];
	fma.rn.f32 	%f193, %f191, %f192, %f190;
	st.shared.f32 	[%r73], %f193;
	st.shared.f32 	[%r3], %f193;
$L__BB0_98:
	bar.sync 	0;
	add.s32 	%r497, %r497, 1;
	setp.ne.s32 	%p80, %r497, 0;
	add.s32 	%r496, %r496, 64;
	@%p80 bra 	$L__BB0_96;
$L__BB0_99:
	setp.gt.u32 	%p81, %r2, 2;
	@%p81 bra 	$L__BB0_101;
	shl.b32 	%r370, %r2, 4;
	mov.u32 	%r371, _ZZ17forwardKinematicsiPiPfS0_S0_S0_S0_E1T;
	add.s32 	%r372, %r371, %r370;
	ld.shared.f32 	%f194, [%r372+12];
	mov.u32 	%r374, _ZZ17forwardKinematicsiPiPfS0_S0_S0_S0_E2pe;
	add.s32 	%r375, %r374, %r128;
	st.shared.f32 	[%r375+-1200], %f194;
$L__BB0_101:
	setp.lt.s32 	%p82, %r124, 2;
	@%p82 bra 	$L__BB0_119;
	shr.s32 	%r377, %r1, 31;
	shr.u32 	%r378, %r377, 30;
	add.s32 	%r379, %r1, %r378;
	shr.s32 	%r91, %r379, 2;
	and.b32  	%r380, %r379, -4;
	sub.s32 	%r92, %r1, %r380;
	add.s32 	%r93, %r124, -1;
	add.s32 	%r381, %r124, -2;
	and.b32  	%r94, %r93, 3;
	setp.lt.u32 	%p83, %r381, 3;
	mov.b32 	%r503, 1;
	@%p83 bra 	$L__BB0_114;
	and.b32  	%r383, %r93, -4;
	neg.s32 	%r502, %r383;
	mov.u32 	%r385, _ZZ17forwardKinematicsiPiPfS0_S0_S0_S0_E3Ti1;
	add.s32 	%r386, %r128, %r385;
	add.s32 	%r500, %r386, 128;
	shl.b32 	%r387, %r92, 2;
	mov.u32 	%r388, _ZZ17forwardKinematicsiPiPfS0_S0_S0_S0_E2Ti;
	add.s32 	%r389, %r387, %r388;
	add.s32 	%r499, %r389, 128;
	shl.b32 	%r390, %r91, 4;
	add.s32 	%r391, %r390, %r385;
	add.s32 	%r498, %r391, 128;
	mov.b32 	%r501, 0;
$L__BB0_104:
	setp.gt.s32 	%p84, %r1, 15;
	@%p84 bra 	$L__BB0_106;
	ld.shared.f32 	%f195, [%r498+-128];
	ld.shared.f32 	%f196, [%r499+-128];
	fma.rn.f32 	%f197, %f195, %f196, 0f00000000;
	ld.shared.f32 	%f198, [%r498+-124];
	ld.shared.f32 	%f199, [%r499+-112];
	fma.rn.f32 	%f200, %f198, %f199, %f197;
	ld.shared.f32 	%f201, [%r498+-120];
	ld.shared.f32 	%f202, [%r499+-96];
	fma.rn.f32 	%f203, %f201, %f202, %f200;
	ld.shared.f32 	%f204, [%r498+-116];
	ld.shared.f32 	%f205, [%r499+-80];
	fma.rn.f32 	%f206, %f204, %f205, %f203;
	st.shared.f32 	[%r73], %f206;
	st.shared.f32 	[%r500+-64], %f206;
$L__BB0_106:
	setp.gt.s32 	%p85, %r1, 15;
	bar.sync 	0;
	@%p85 bra 	$L__BB0_108;
	ld.shared.f32 	%f207, [%r498+-64];
	ld.shared.f32 	%f208, [%r499+-64];
	fma.rn.f32 	%f209, %f207, %f208, 0f00000000;
	ld.shared.f32 	%f210, [%r498+-60];
	ld.shared.f32 	%f211, [%r499+-48];
	fma.rn.f32 	%f212, %f210, %f211, %f209;
	ld.shared.f32 	%f213, [%r498+-56];
	ld.shared.f32 	%f214, [%r499+-32];
	fma.rn.f32 	%f215, %f213, %f214, %f212;
	ld.shared.f32 	%f216, [%r498+-52];
	ld.shared.f32 	%f217, [%r499+-16];
	fma.rn.f32 	%f218, %f216, %f217, %f215;
	st.shared.f32 	[%r73], %f218;
	st.shared.f32 	[%r500], %f218;
$L__BB0_108:
	setp.gt.s32 	%p86, %r1, 15;
	bar.sync 	0;
	@%p86 bra 	$L__BB0_110;
	ld.shared.f32 	%f219, [%r498];
	ld.shared.f32 	%f220, [%r499];
	fma.rn.f32 	%f221, %f219, %f220, 0f00000000;
	ld.shared.f32 	%f222, [%r498+4];
	ld.shared.f32 	%f223, [%r499+16];
	fma.rn.f32 	%f224, %f222, %f223, %f221;
	ld.shared.f32 	%f225, [%r498+8];
	ld.shared.f32 	%f226, [%r499+32];
	fma.rn.f32 	%f227, %f225, %f226, %f224;
	ld.shared.f32 	%f228, [%r498+12];
	ld.shared.f32 	%f229, [%r499+48];
	fma.rn.f32 	%f230, %f228, %f229, %f227;
	st.shared.f32 	[%r73], %f230;
	st.shared.f32 	[%r500+64], %f230;
$L__BB0_110:
	setp.gt.s32 	%p87, %r1, 15;
	bar.sync 	0;
	@%p87 bra 	$L__BB0_112;
	ld.shared.f32 	%f231, [%r498+64];
	ld.shared.f32 	%f232, [%r499+64];
	fma.rn.f32 	%f233, %f231, %f232, 0f00000000;
	ld.shared.f32 	%f234, [%r498+68];
	ld.shared.f32 	%f235, [%r499+80];
	fma.rn.f32 	%f236, %f234, %f235, %f233;
	ld.shared.f32 	%f237, [%r498+72];
	ld.shared.f32 	%f238, [%r499+96];
	fma.rn.f32 	%f239, %f237, %f238, %f236;
	ld.shared.f32 	%f240, [%r498+76];
	ld.shared.f32 	%f241, [%r499+112];
	fma.rn.f32 	%f242, %f240, %f241, %f239;
	st.shared.f32 	[%r73], %f242;
	st.shared.f32 	[%r500+128], %f242;
$L__BB0_112:
	bar.sync 	0;
	add.s32 	%r502, %r502, 4;
	add.s32 	%r501, %r501, 4;
	add.s32 	%r500, %r500, 256;
	add.s32 	%r499, %r499, 256;
	add.s32 	%r498, %r498, 256;
	setp.ne.s32 	%p88, %r502, 0;
	@%p88 bra 	$L__BB0_104;
	add.s32 	%r503, %r501, 1;
$L__BB0_114:
	setp.eq.s32 	%p89, %r94, 0;
	@%p89 bra 	$L__BB0_119;
	neg.s32 	%r507, %r94;
	shl.b32 	%r392, %r503, 4;
	add.s32 	%r393, %r1, %r392;
	shl.b32 	%r394, %r393, 2;
	mov.u32 	%r395, _ZZ17forwardKinematicsiPiPfS0_S0_S0_S0_E3Ti1;
	add.s32 	%r506, %r395, %r394;
	shl.b32 	%r396, %r503, 6;
	shl.b32 	%r397, %r91, 4;
	add.s32 	%r398, %r396, %r397;
	add.s32 	%r399, %r398, %r395;
	add.s32 	%r505, %r399, -64;
	shl.b32 	%r400, %r92, 2;
	add.s32 	%r401, %r396, %r400;
	mov.u32 	%r402, _ZZ17forwardKinematicsiPiPfS0_S0_S0_S0_E2Ti;
	add.s32 	%r403, %r401, %r402;
	add.s32 	%r504, %r403, -32;
$L__BB0_116:
	.pragma "nounroll";
	setp.gt.s32 	%p90, %r1, 15;
	@%p90 bra 	$L__BB0_118;
	ld.shared.f32 	%f243, [%r505];
	ld.shared.f32 	%f244, [%r504+-32];
	fma.rn.f32 	%f245, %f243, %f244, 0f00000000;
	ld.shared.f32 	%f246, [%r505+4];
	ld.shared.f32 	%f247, [%r504+-16];
	fma.rn.f32 	%f248, %f246, %f247, %f245;
	ld.shared.f32 	%f249, [%r505+8];
	ld.shared.f32 	%f250, [%r504];
	fma.rn.f32 	%f251, %f249, %f250, %f248;
	ld.shared.f32 	%f252, [%r505+12];
	ld.shared.f32 	%f253, [%r504+16];
	fma.rn.f32 	%f254, %f252, %f253, %f251;
	st.shared.f32 	[%r73], %f254;
	st.shared.f32 	[%r506], %f254;
$L__BB0_118:
	bar.sync 	0;
	add.s32 	%r507, %r507, 1;
	setp.ne.s32 	%p91, %r507, 0;
	add.s32 	%r506, %r506, 64;
	add.s32 	%r505, %r505, 64;
	add.s32 	%r504, %r504, 64;
	@%p91 bra 	$L__BB0_116;
$L__BB0_119:
	setp.ge.s32 	%p92, %r1, %r12;
	setp.lt.s32 	%p93, %r1, %r124;
	or.pred  	%p94, %p93, %p92;
	@%p94 bra 	$L__BB0_121;
	div.s32 	%r404, %r1, %r124;
	shl.b32 	%r405, %r404, 4;
	mul.lo.s32 	%r406, %r404, %r124;
	sub.s32 	%r407, %r1, %r406;
	shl.b32 	%r408, %r407, 2;
	add.s32 	%r409, %r405, %r408;
	shl.b32 	%r410, %r409, 2;
	mov.u32 	%r411, _ZZ17forwardKinematicsiPiPfS0_S0_S0_S0_E3Ti1;
	add.s32 	%r412, %r411, %r410;
	ld.shared.f32 	%f255, [%r412+8];
	st.shared.f32 	[%r5], %f255;
$L__BB0_121:
	setp.lt.s32 	%p95, %r1, %r12;
	mul.lo.s32 	%r413, %r124, 5;
	setp.ge.s32 	%p96, %r1, %r413;
	or.pred  	%p97, %p95, %p96;
	@%p97 bra 	$L__BB0_123;
	sub.s32 	%r414, %r1, %r9;
	div.s32 	%r415, %r414, %r124;
	shl.b32 	%r416, %r415, 4;
	rem.s32 	%r417, %r1, %r124;
	shl.b32 	%r418, %r417, 2;
	add.s32 	%r419, %r416, %r418;
	shl.b32 	%r420, %r419, 2;
	mov.u32 	%r421, _ZZ17forwardKinematicsiPiPfS0_S0_S0_S0_E3Ti1;
	add.s32 	%r422, %r421, %r420;
	ld.shared.f32 	%f256, [%r422+12];
	shl.b32 	%r423, %r414, 2;
	mov.u32 	%r424, _ZZ17forwardKinematicsiPiPfS0_S0_S0_S0_E3pi1;
	add.s32 	%r425, %r424, %r423;
	st.shared.f32 	[%r425], %f256;
$L__BB0_123:
	setp.ge.s32 	%p98, %r1, %r12;
	bar.sync 	0;
	@%p98 bra 	$L__BB0_132;
	mul.hi.s32 	%r426, %r1, 1431655766;
	shr.u32 	%r427, %r426, 31;
	add.s32 	%r428, %r426, %r427;
	shl.b32 	%r429, %r428, 2;
	mov.u32 	%r430, _ZZ17forwardKinematicsiPiPfS0_S0_S0_S0_E10jType_cuda;
	add.s32 	%r431, %r430, %r429;
	ld.shared.u32 	%r432, [%r431];
	setp.ne.s32 	%p99, %r432, 1;
	@%p99 bra 	$L__BB0_126;
	ld.shared.f32 	%f282, [%r5];
	mov.u32 	%r455, _ZZ17forwardKinematicsiPiPfS0_S0_S0_S0_E2Jp;
	add.s32 	%r456, %r455, %r128;
	st.shared.f32 	[%r456], %f282;
	mov.u32 	%r457, _ZZ17forwardKinematicsiPiPfS0_S0_S0_S0_E2Jw;
	add.s32 	%r458, %r457, %r128;
	mov.b32 	%r459, 0;
	st.shared.u32 	[%r458], %r459;
	bra.uni 	$L__BB0_132;
$L__BB0_126:
	mul.lo.s32 	%r437, %r428, 3;
	sub.s32 	%r433, %r1, %r437;
	shl.b32 	%r438, %r433, 2;
	mov.u32 	%r439, _ZZ17forwardKinematicsiPiPfS0_S0_S0_S0_E2pe;
	add.s32 	%r440, %r439, %r438;
	ld.shared.f32 	%f257, [%r440];
	ld.shared.f32 	%f258, [%r4];
	sub.f32 	%f259, %f257, %f258;
	shl.b32 	%r441, %r1, 2;
	mov.u32 	%r442, _ZZ17forwardKinematicsiPiPfS0_S0_S0_S0_E1p;
	add.s32 	%r123, %r442, %r441;
	st.shared.f32 	[%r123], %f259;
	ld.shared.f32 	%f260, [%r5];
	mov.u32 	%r443, _ZZ17forwardKinematicsiPiPfS0_S0_S0_S0_E2Jw;
	add.s32 	%r444, %r443, %r441;
	st.shared.f32 	[%r444], %f260;
	setp.eq.s32 	%p100, %r433, 2;
	@%p100 bra 	$L__BB0_131;
	setp.eq.s32 	%p101, %r433, 1;
	@%p101 bra 	$L__BB0_130;
	setp.ne.s32 	%p102, %r433, 0;
	@%p102 bra 	$L__BB0_132;
	ld.shared.f32 	%f275, [%r5+4];
	ld.shared.f32 	%f276, [%r123+8];
	mul.f32 	%f277, %f275, %f276;
	ld.shared.f32 	%f278, [%r5+8];
	ld.shared.f32 	%f279, [%r123+4];
	mul.f32 	%f280, %f278, %f279;
	sub.f32 	%f281, %f277, %f280;
	mov.u32 	%r452, _ZZ17forwardKinematicsiPiPfS0_S0_S0_S0_E2Jp;
	add.s32 	%r453, %r452, %r441;
	st.shared.f32 	[%r453], %f281;
	bra.uni 	$L__BB0_132;
$L__BB0_130:
	ld.shared.f32 	%f268, [%r5+4];
	ld.shared.f32 	%f269, [%r123+-4];
	mul.f32 	%f270, %f268, %f269;
	ld.shared.f32 	%f271, [%r5+-4];
	ld.shared.f32 	%f272, [%r123+4];
	mul.f32 	%f273, %f271, %f272;
	sub.f32 	%f274, %f270, %f273;
	mov.u32 	%r449, _ZZ17forwardKinematicsiPiPfS0_S0_S0_S0_E2Jp;
	add.s32 	%r450, %r449, %r441;
	st.shared.f32 	[%r450], %f274;
	bra.uni 	$L__BB0_132;
$L__BB0_131:
	ld.shared.f32 	%f261, [%r5+-8];
	ld.shared.f32 	%f262, [%r123+-4];
	mul.f32 	%f263, %f261, %f262;
	ld.shared.f32 	%f264, [%r5+-4];
	ld.shared.f32 	%f265, [%r123+-8];
	mul.f32 	%f266, %f264, %f265;
	sub.f32 	%f267, %f263, %f266;
	mov.u32 	%r446, _ZZ17forwardKinematicsiPiPfS0_S0_S0_S0_E2Jp;
	add.s32 	%r447, %r446, %r441;
	st.shared.f32 	[%r447], %f267;
$L__BB0_132:
	setp.ge.s32 	%p103, %r1, %r12;
	bar.sync 	0;
	@%p103 bra 	$L__BB0_134;
	rem.s32 	%r460, %r1, %r124;
	mul.hi.s32 	%r461, %r1, 1431655766;
	shr.u32 	%r462, %r461, 31;
	add.s32 	%r463, %r461, %r462;
	mad.lo.s32 	%r464, %r460, %r124, %r463;
	shl.b32 	%r465, %r464, 2;
	mov.u32 	%r466, _ZZ17forwardKinematicsiPiPfS0_S0_S0_S0_E2Jp;
	add.s32 	%r467, %r466, %r465;
	ld.shared.f32 	%f283, [%r467];
	st.shared.f32 	[%r7], %f283;
$L__BB0_134:
	setp.lt.s32 	%p104, %r1, %r12;
	setp.ge.s32 	%p105, %r1, %r6;
	or.pred  	%p106, %p104, %p105;
	@%p106 bra 	$L__BB0_136;
	rem.s32 	%r468, %r1, %r124;
	mul.hi.s32 	%r469, %r1, 1431655766;
	shr.u32 	%r470, %r469, 31;
	add.s32 	%r471, %r469, %r470;
	sub.s32 	%r472, %r471, %r124;
	mad.lo.s32 	%r473, %r468, %r124, %r472;
	shl.b32 	%r474, %r473, 2;
	mov.u32 	%r475, _ZZ17forwardKinematicsiPiPfS0_S0_S0_S0_E2Jw;
	add.s32 	%r476, %r475, %r474;
	ld.shared.f32 	%f284, [%r476];
	st.shared.f32 	[%r7], %f284;
$L__BB0_136:
	bar.sync 	0;
	setp.gt.s32 	%p107, %r1, 15;
	@%p107 bra 	$L__BB0_138;
	ld.shared.f32 	%f285, [%r3];
	cvta.to.global.u64 	%rd77, %rd33;
	mul.wide.s32 	%rd78, %r1, 4;
	add.s64 	%rd79, %rd77, %rd78;
	st.global.f32 	[%rd79], %f285;
$L__BB0_138:
	setp.ge.s32 	%p108, %r1, %r6;
	@%p108 bra 	$L__BB0_140;
	ld.shared.f32 	%f286, [%r7];
	cvta.to.global.u64 	%rd80, %rd34;
	mul.wide.s32 	%rd81, %r1, 4;
	add.s64 	%rd82, %rd80, %rd81;
	st.global.f32 	[%rd82], %f286;
$L__BB0_140:
	ret;

}
	// .globl	_Z17inverseKinematicsv
.visible .entry _Z17inverseKinematicsv()
{


	ret;

}


// ===== COMPILED SASS (sm_100) =====

	.target	sm_100

	.elftype	@"ET_EXEC"


//--------------------- .note.nv.tkinfo           --------------------------
	.section	.note.nv.tkinfo,"",@"SHT_NOTE"
	.sectionflags	@"SHF_NOTE_NV_TKINFO"
	.tkinfo
        /*0018*/ 	.word	0x00000002
        /*0030*/ 	.string	""
        /*0030*/ 	.string	"ptxas"
        /*0030*/ 	.string	"Cuda compilation tools, release 13.0, V13.0.88"
        /*0030*/ 	.string	"Build cuda_13.0.r13.0/compiler.36424714_0"
        /*0030*/ 	.string	"-arch sm_100 -m 64 "



//--------------------- .note.nv.cuinfo           --------------------------
	.section	.note.nv.cuinfo,"",@"SHT_NOTE"
	.sectionflags	@"SHF_NOTE_NV_CUINFO"
        /*0018*/ 	.short	0x0002
        /*001a*/ 	.short	0x0064
        /*001c*/ 	.short	0x0082
	.zero		2


//--------------------- .nv.info                  --------------------------
	.section	.nv.info,"",@"SHT_CUDA_INFO"
	.align	4


	//----- nvinfo : EIATTR_REGCOUNT
	.align		4
        /*0000*/ 	.byte	0x04, 0x2f
        /*0002*/ 	.short	(.L_2 - .L_1)
	.align		4
.L_1:
        /*0004*/ 	.word	index@(_Z17forwardKinematicsiPiPfS0_S0_S0_S0_)
        /*0008*/ 	.word	0x0000001a


	//----- nvinfo : EIATTR_FRAME_SIZE
	.align		4
.L_2:
        /*000c*/ 	.byte	0x04, 0x11
        /*000e*/ 	.short	(.L_4 - .L_3)
	.align		4
.L_3:
        /*0010*/ 	.word	index@(_Z17forwardKinematicsiPiPfS0_S0_S0_S0_)
        /*0014*/ 	.word	0x00000000


	//----- nvinfo : EIATTR_REGCOUNT
	.align		4
.L_4:
        /*0018*/ 	.byte	0x04, 0x2f
        /*001a*/ 	.short	(.L_6 - .L_5)
	.align		4
.L_5:
        /*001c*/ 	.word	index@(_Z17inverseKinematicsv)
        /*0020*/ 	.word	0x00000004


	//----- nvinfo : EIATTR_FRAME_SIZE
	.align		4
.L_6:
        /*0024*/ 	.byte	0x04, 0x11
        /*0026*/ 	.short	(.L_8 - .L_7)
	.align		4
.L_7:
        /*0028*/ 	.word	index@(_Z17inverseKinematicsv)
        /*002c*/ 	.word	0x00000000


	//----- nvinfo : EIATTR_MIN_STACK_SIZE
	.align		4
.L_8:
        /*0030*/ 	.byte	0x04, 0x12
        /*0032*/ 	.short	(.L_10 - .L_9)
	.align		4
.L_9:
        /*0034*/ 	.word	index@(_Z17inverseKinematicsv)
        /*0038*/ 	.word	0x00000000


	//----- nvinfo : EIATTR_MIN_STACK_SIZE
	.align		4
.L_10:
        /*003c*/ 	.byte	0x04, 0x12
        /*003e*/ 	.short	(.L_12 - .L_11)
	.align		4
.L_11:
        /*0040*/ 	.word	index@(_Z17forwardKinematicsiPiPfS0_S0_S0_S0_)
        /*0044*/ 	.word	0x00000000
.L_12:


//--------------------- .nv.compat                --------------------------
	.section	.nv.compat,"",@"SHT_CUDA_COMPAT_INFO"
	.align	4
        /*0000*/ 	.byte	0x02, 0x09, 0x00, 0x00, 0x02, 0x02, 0x01, 0x00, 0x02, 0x05, 0x05, 0x00, 0x03, 0x07, 0x01, 0x01
        /*0010*/ 	.byte	0x02, 0x03, 0x00, 0x00, 0x02, 0x06, 0x01, 0x00, 0x04, 0x0b, 0x08, 0x00, 0x01, 0x00, 0x00, 0x00
        /*0020*/ 	.byte	0x00, 0x00, 0x00, 0x00


//--------------------- .nv.info._Z17inverseKinematicsv --------------------------
	.section	.nv.info._Z17inverseKinematicsv,"",@"SHT_CUDA_INFO"
	.sectionflags	@""
	.align	4


	//----- nvinfo : EIATTR_CUDA_API_VERSION
	.align		4
        /*0000*/ 	.byte	0x04, 0x37
        /*0002*/ 	.short	(.L_14 - .L_13)
.L_13:
        /*0004*/ 	.word	0x00000082


	//----- nvinfo : EIATTR_SPARSE_MMA_MASK
	.align		4
.L_14:
        /*0008*/ 	.byte	0x03, 0x50
        /*000a*/ 	.short	0x0000


	//----- nvinfo : EIATTR_MAXREG_COUNT
	.align		4
        /*000c*/ 	.byte	0x03, 0x1b
        /*000e*/ 	.short	0x00ff


	//----- nvinfo : EIATTR_MERCURY_ISA_VERSION
	.align		4
        /*0010*/ 	.byte	0x03, 0x5f
        /*0012*/ 	.short	0x0101


	//----- nvinfo : EIATTR_VRC_CTA_INIT_COUNT
	.align		4
        /*0014*/ 	.byte	0x02, 0x4a
	.zero		1
	.zero		1


	//----- nvinfo : EIATTR_EXIT_INSTR_OFFSETS
	.align		4
        /*0018*/ 	.byte	0x04, 0x1c
        /*001a*/ 	.short	(.L_16 - .L_15)


	//   ....[0]....
.L_15:
        /*001c*/ 	.word	0x00000010


	//----- nvinfo : EIATTR_SW_WAR
	.align		4
.L_16:
        /*0020*/ 	.byte	0x04, 0x36
        /*0022*/ 	.short	(.L_18 - .L_17)
.L_17:
        /*0024*/ 	.word	0x00000008
.L_18:


//--------------------- .nv.info._Z17forwardKinematicsiPiPfS0_S0_S0_S0_ --------------------------
	.section	.nv.info._Z17forwardKinematicsiPiPfS0_S0_S0_S0_,"",@"SHT_CUDA_INFO"
	.sectionflags	@""
	.align	4


	//----- nvinfo : EIATTR_CUDA_API_VERSION
	.align		4
        /*0000*/ 	.byte	0x04, 0x37
        /*0002*/ 	.short	(.L_20 - .L_19)
.L_19:
        /*0004*/ 	.word	0x00000082


	//----- nvinfo : EIATTR_KPARAM_INFO
	.align		4
.L_20:
        /*0008*/ 	.byte	0x04, 0x17
        /*000a*/ 	.short	(.L_22 - .L_21)
.L_21:
        /*000c*/ 	.word	0x00000000
        /*0010*/ 	.short	0x0006
        /*0012*/ 	.short	0x0030
        /*0014*/ 	.byte	0x00, 0xf5, 0x21, 0x00


	//----- nvinfo : EIATTR_KPARAM_INFO
	.align		4
.L_22:
        /*0018*/ 	.byte	0x04, 0x17
        /*001a*/ 	.short	(.L_24 - .L_23)
.L_23:
        /*001c*/ 	.word	0x00000000
        /*0020*/ 	.short	0x0005
        /*0022*/ 	.short	0x0028
        /*0024*/ 	.byte	0x00, 0xf5, 0x21, 0x00


	//----- nvinfo : EIATTR_KPARAM_INFO
	.align		4
.L_24:
        /*0028*/ 	.byte	0x04, 0x17
        /*002a*/ 	.short	(.L_26 - .L_25)
.L_25:
        /*002c*/ 	.word	0x00000000
        /*0030*/ 	.short	0x0004
        /*0032*/ 	.short	0x0020
        /*0034*/ 	.byte	0x00, 0xf5, 0x21, 0x00


	//----- nvinfo : EIATTR_KPARAM_INFO
	.align		4
.L_26:
        /*0038*/ 	.byte	0x04, 0x17
        /*003a*/ 	.short	(.L_28 - .L_27)
.L_27:
        /*003c*/ 	.word	0x00000000
        /*0040*/ 	.short	0x0003
        /*0042*/ 	.short	0x0018
        /*0044*/ 	.byte	0x00, 0xf5, 0x21, 0x00


	//----- nvinfo : EIATTR_KPARAM_INFO
	.align		4
.L_28:
        /*0048*/ 	.byte	0x04, 0x17
        /*004a*/ 	.short	(.L_30 - .L_29)
.L_29:
        /*004c*/ 	.word	0x00000000
        /*0050*/ 	.short	0x0002
        /*0052*/ 	.short	0x0010
        /*0054*/ 	.byte	0x00, 0xf5, 0x21, 0x00


	//----- nvinfo : EIATTR_KPARAM_INFO
	.align		4
.L_30:
        /*0058*/ 	.byte	0x04, 0x17
        /*005a*/ 	.short	(.L_32 - .L_31)
.L_31:
        /*005c*/ 	.word	0x00000000
        /*0060*/ 	.short	0x0001
        /*0062*/ 	.short	0x0008
        /*0064*/ 	.byte	0x00, 0xf5, 0x21, 0x00


	//----- nvinfo : EIATTR_KPARAM_INFO
	.align		4
.L_32:
        /*0068*/ 	.byte	0x04, 0x17
        /*006a*/ 	.short	(.L_34 - .L_33)
.L_33:
        /*006c*/ 	.word	0x00000000
        /*0070*/ 	.short	0x0000
        /*0072*/ 	.short	0x0000
        /*0074*/ 	.byte	0x00, 0xf0, 0x11, 0x00


	//----- nvinfo : EIATTR_SPARSE_MMA_MASK
	.align		4
.L_34:
        /*0078*/ 	.byte	0x03, 0x50
        /*007a*/ 	.short	0x0000


	//----- nvinfo : EIATTR_MAXREG_COUNT
	.align		4
        /*007c*/ 	.byte	0x03, 0x1b
        /*007e*/ 	.short	0x00ff


	//----- nvinfo : EIATTR_NUM_BARRIERS
	.align		4
        /*0080*/ 	.byte	0x02, 0x4c
        /*0082*/ 	.byte	0x01
	.zero		1


	//----- nvinfo : EIATTR_MERCURY_ISA_VERSION
	.align		4
        /*0084*/ 	.byte	0x03, 0x5f
        /*0086*/ 	.short	0x0101


	//----- nvinfo : EIATTR_INT_WARP_WIDE_INSTR_OFFSETS
	.align		4
        /*0088*/ 	.byte	0x04, 0x31
        /*008a*/ 	.short	(.L_36 - .L_35)


	//   ....[0]....
.L_35:
        /*008c*/ 	.word	0x00000180


	//   ....[1]....
        /*0090*/ 	.word	0x000002d0


	//   ....[2]....
        /*0094*/ 	.word	0x00000320


	//----- nvinfo : EIATTR_VRC_CTA_INIT_COUNT
	.align		4
.L_36:
        /*0098*/ 	.byte	0x02, 0x4a
	.zero		1
	.zero		1


	//----- nvinfo : EIATTR_EXIT_INSTR_OFFSETS
	.align		4
        /*009c*/ 	.byte	0x04, 0x1c
        /*009e*/ 	.short	(.L_38 - .L_37)


	//   ....[0]....
.L_37:
        /*00a0*/ 	.word	0x00005f60


	//   ....[1]....
        /*00a4*/ 	.word	0x00005fb0


	//----- nvinfo : EIATTR_INDIRECT_BRANCH_TARGETS
	.align		4
.L_38:
        /*00a8*/ 	.byte	0x04, 0x34
        /*00aa*/ 	.short	(.L_40 - .L_39)


	//   ....[0]....
.L_39:
        /*00ac*/ 	.word	.L_x_91@srel
        /*00b0*/ 	.short	0x0
        /*00b2*/ 	.short	0x0
        /*00b4*/ 	.word	0x3
        /*00b8*/ 	.word	.L_x_92@srel
        /*00bc*/ 	.word	.L_x_93@srel
        /*00c0*/ 	.word	.L_x_94@srel


	//----- nvinfo : EIATTR_CRS_STACK_SIZE
	.align		4
.L_40:
        /*00c4*/ 	.byte	0x04, 0x1e
        /*00c6*/ 	.short	(.L_42 - .L_41)
.L_41:
        /*00c8*/ 	.word	0x00000000


	//----- nvinfo : EIATTR_CBANK_PARAM_SIZE
	.align		4
.L_42:
        /*00cc*/ 	.byte	0x03, 0x19
        /*00ce*/ 	.short	0x0038


	//----- nvinfo : EIATTR_PARAM_CBANK
	.align		4
        /*00d0*/ 	.byte	0x04, 0x0a
        /*00d2*/ 	.short	(.L_44 - .L_43)
	.align		4
.L_43:
        /*00d4*/ 	.word	index@(.nv.constant0._Z17forwardKinematicsiPiPfS0_S0_S0_S0_)
        /*00d8*/ 	.short	0x0380
        /*00da*/ 	.short	0x0038


	//----- nvinfo : EIATTR_SW_WAR
	.align		4
.L_44:
        /*00dc*/ 	.byte	0x04, 0x36
        /*00de*/ 	.short	(.L_46 - .L_45)
.L_45:
        /*00e0*/ 	.word	0x00000008
.L_46:


//--------------------- .nv.callgraph             --------------------------
	.section	.nv.callgraph,"",@"SHT_CUDA_CALLGRAPH"
	.align	4
	.sectionentsize	8
	.align		4
        /*0000*/ 	.word	0x00000000
	.align		4
        /*0004*/ 	.word	0xffffffff
	.align		4
        /*0008*/ 	.word	0x00000000
	.align		4
        /*000c*/ 	.word	0xfffffffe
	.align		4
        /*0010*/ 	.word	0x00000000
	.align		4
        /*0014*/ 	.word	0xfffffffd
	.align		4
        /*0018*/ 	.word	0x00000000
	.align		4
        /*001c*/ 	.word	0xfffffffc


//--------------------- .nv.constant4             --------------------------
	.section	.nv.constant4,"a",@progbits
	.align	8
	.align		8
.nv.constant4:
        /*0000*/ 	.dword	__cudart_i2opi_f


//--------------------- .nv.constant2._Z17forwardKinematicsiPiPfS0_S0_S0_S0_ --------------------------
	.section	.nv.constant2._Z17forwardKinematicsiPiPfS0_S0_S0_S0_,"a",@progbits
	.sectionflags	@""
	.align	4
.nv.constant2._Z17forwardKinematicsiPiPfS0_S0_S0_S0_:
        /*0000*/ 	.byte	0xb0, 0x05, 0x00, 0x00, 0x50, 0x05, 0x00, 0x00, 0xd0, 0x04, 0x00, 0x00


//--------------------- .text._Z17inverseKinematicsv --------------------------
	.section	.text._Z17inverseKinematicsv,"ax",@progbits
	.align	128
        .global         _Z17inverseKinematicsv
        .type           _Z17inverseKinematicsv,@function
        .size           _Z17inverseKinematicsv,(.L_x_95 - _Z17inverseKinematicsv)
        .other          _Z17inverseKinematicsv,@"STO_CUDA_ENTRY STV_DEFAULT"
_Z17inverseKinematicsv:
.text._Z17inverseKinematicsv:
[----:B------:R-:W-:Y:S01]  /*0000*/  LDC R1, c[0x0][0x37c] ;  /* 0x0000df00ff017b82 */ /* 0x000fe20000000800 */
[----:B------:R-:W-:Y:S05]  /*0010*/  EXIT ;  /* 0x000000000000794d */ /* 0x000fea0003800000 */
.L_x_0:
[----:B------:R-:W-:-:S00]  /*0020*/  BRA `(.L_x_0) ;  /* 0xfffffffc00fc7947 */ /* 0x000fc0000383ffff */
[----:B------:R-:W-:-:S00]  /*0030*/  NOP ;  /* 0x0000000000007918 */ /* 0x000fc00000000000 */
        /* <DEDUP_REMOVED lines=12> */
.L_x_95:


//--------------------- .text._Z17forwardKinematicsiPiPfS0_S0_S0_S0_ --------------------------
	.section	.text._Z17forwardKinematicsiPiPfS0_S0_S0_S0_,"ax",@progbits
	.align	128
        .global         _Z17forwardKinematicsiPiPfS0_S0_S0_S0_
        .type           _Z17forwardKinematicsiPiPfS0_S0_S0_S0_,@function
        .size           _Z17forwardKinematicsiPiPfS0_S0_S0_S0_,(.L_x_96 - _Z17forwardKinematicsiPiPfS0_S0_S0_S0_)
        .other          _Z17forwardKinematicsiPiPfS0_S0_S0_S0_,@"STO_CUDA_ENTRY STV_DEFAULT"
_Z17forwardKinematicsiPiPfS0_S0_S0_S0_:
.text._Z17forwardKinematicsiPiPfS0_S0_S0_S0_:
[----:B------:R-:W-:Y:S01]  /*0000*/  LDC R1, c[0x0][0x37c] ;  /* 0x0000df00ff017b82 */ /* 0x000fe20000000800 */
[----:B------:R-:W0:Y:S07]  /*0010*/  S2R R3, SR_TID.X ;  /* 0x0000000000037919 */ /* 0x000e2e0000002100 */
[----:B------:R-:W0:Y:S01]  /*0020*/  S2UR UR4, SR_CTAID.X ;  /* 0x00000000000479c3 */ /* 0x000e220000002500 */
[----:B------:R-:W1:Y:S07]  /*0030*/  LDCU.64 UR12, c[0x0][0x358] ;  /* 0x00006b00ff0c77ac */ /* 0x000e6e0008000a00 */
[----:B------:R-:W0:Y:S08]  /*0040*/  LDC R0, c[0x0][0x360] ;  /* 0x0000d800ff007b82 */ /* 0x000e300000000800 */
[----:B------:R-:W2:Y:S01]  /*0050*/  LDC R5, c[0x0][0x380] ;  /* 0x0000e000ff057b82 */ /* 0x000ea20000000800 */
[----:B0-----:R-:W-:-:S02]  /*0060*/  IMAD R0, R0, UR4, R3 ;  /* 0x0000000400007c24 */ /* 0x001fc4000f8e0203 */
[----:B--2---:R-:W-:-:S03]  /*0070*/  IMAD.SHL.U32 R7, R5, 0x2, RZ ;  /* 0x0000000205077824 */ /* 0x004fc600078e00ff */
[C---:B------:R-:W-:Y:S01]  /*0080*/  ISETP.GE.AND P5, PT, R0.reuse, R5, PT ;  /* 0x000000050000720c */ /* 0x040fe20003fa6270 */
[----:B------:R-:W-:Y:S01]  /*0090*/  IMAD R9, R5, 0x6, RZ ;  /* 0x0000000605097824 */ /* 0x000fe200078e02ff */
[----:B------:R-:W-:-:S04]  /*00a0*/  ISETP.GE.AND P1, PT, R0, R7, PT ;  /* 0x000000070000720c */ /* 0x000fc80003f26270 */
[C---:B------:R-:W-:Y:S02]  /*00b0*/  ISETP.GE.AND P0, PT, R0.reuse, R9, PT ;  /* 0x000000090000720c */ /* 0x040fe40003f06270 */
[C---:B------:R-:W-:Y:S02]  /*00c0*/  ISETP.GE.AND P6, PT, R0.reuse, R5, !P1 ;  /* 0x000000050000720c */ /* 0x040fe40004fc6270 */
[----:B------:R-:W-:Y:S02]  /*00d0*/  ISETP.LT.OR P0, PT, R0, R7, P0 ;  /* 0x000000070000720c */ /* 0x000fe40000701670 */
[----:B------:R-:W-:Y:S01]  /*00e0*/  P2R R2, PR, RZ, 0x20 ;  /* 0x00000020ff027803 */ /* 0x000fe20000000000 */
[----:B------:R-:W0:Y:S01]  /*00f0*/  @!P5 LDC.64 R10, c[0x0][0x388] ;  /* 0x0000e200ff0adb82 */ /* 0x000e220000000a00 */
[----:B------:R-:W-:-:S07]  /*0100*/  IMAD.MOV.U32 R13, RZ, RZ, -0x1fd ;  /* 0xfffffe03ff0d7424 */ /* 0x000fce00078e00ff */
[----:B------:R-:W2:Y:S01]  /*0110*/  S2UR UR6, SR_CgaCtaId ;  /* 0x00000000000679c3 */ /* 0x000ea20000008800 */
[C---:B------:R-:W-:Y:S02]  /*0120*/  @P6 IMAD.IADD R3, R0.reuse, 0x1, -R5 ;  /* 0x0000000100036824 */ /* 0x040fe400078e0a05 */
[C---:B------:R-:W-:Y:S01]  /*0130*/  VIADD R4, R0.reuse, 0xfffffea4 ;  /* 0xfffffea400047836 */ /* 0x040fe20000000000 */
[----:B------:R-:W-:Y:S01]  /*0140*/  UMOV UR11, 0x400 ;  /* 0x00000400000b7882 */ /* 0x000fe20000000000 */
[----:B------:R-:W-:Y:S02]  /*0150*/  @!P0 IMAD.IADD R2, R0, 0x1, -R7 ;  /* 0x0000000100028824 */ /* 0x000fe400078e0a07 */
[----:B------:R-:W-:Y:S01]  /*0160*/  VIADD R9, R9, 0x172 ;  /* 0x0000017209097836 */ /* 0x000fe20000000000 */
[----:B------:R-:W3:Y:S01]  /*0170*/  @P6 LDC.64 R14, c[0x0][0x390] ;  /* 0x0000e400ff0e6b82 */ /* 0x000ee20000000a00 */
[----:B------:R-:W-:Y:S01]  /*0180*/  VOTEU.ANY UP1, P6 ;  /* 0x0000000000ff7886 */ /* 0x000fe20003020100 */
[----:B------:R-:W-:Y:S01]  /*0190*/  BSSY.RECONVERGENT B0, `(.L_x_1) ;  /* 0x0000044000007945 */ /* 0x000fe20003800200 */
[----:B------:R-:W-:-:S05]  /*01a0*/  P2R R12, PR, RZ, 0x40 ;  /* 0x00000040ff0c7803 */ /* 0x000fca0000000000 */
[----:B------:R-:W4:Y:S01]  /*01b0*/  @!P0 LDC.64 R16, c[0x0][0x398] ;  /* 0x0000e600ff108b82 */ /* 0x000f220000000a00 */
[----:B0-----:R-:W-:-:S06]  /*01c0*/  @!P5 IMAD.WIDE R10, R0, 0x4, R10 ;  /* 0x00000004000ad825 */ /* 0x001fcc00078e020a */
[----:B-1----:R-:W5:Y:S01]  /*01d0*/  @!P5 LDG.E R11, desc[UR12][R10.64] ;  /* 0x0000000c0a0bd981 */ /* 0x002f62000c1e1900 */
[----:B---3--:R-:W-:-:S06]  /*01e0*/  @P6 IMAD.WIDE R14, R3, 0x4, R14 ;  /* 0x00000004030e6825 */ /* 0x008fcc00078e020e */
[----:B------:R-:W3:Y:S01]  /*01f0*/  @P6 LDG.E R14, desc[UR12][R14.64] ;  /* 0x0000000c0e0e6981 */ /* 0x000ee2000c1e1900 */
[----:B----4-:R-:W-:-:S06]  /*0200*/  @!P0 IMAD.WIDE R16, R2, 0x4, R16 ;  /* 0x0000000402108825 */ /* 0x010fcc00078e0210 */
[----:B------:R-:W4:Y:S01]  /*0210*/  @!P0 LDG.E R16, desc[UR12][R16.64] ;  /* 0x0000000c10108981 */ /* 0x000f22000c1e1900 */
[----:B------:R-:W-:-:S05]  /*0220*/  VIADDMNMX.U32 R6, R0, R13, 0x2, PT ;  /* 0x0000000200067446 */ /* 0x000fca000380000d */
[----:B------:R-:W-:-:S06]  /*0230*/  IMAD.SHL.U32 R8, R6, 0x4, RZ ;  /* 0x0000000406087824 */ /* 0x000fcc00078e00ff */
[----:B------:R-:W0:Y:S01]  /*0240*/  LDC R8, c[0x2][R8] ;  /* 0x0080000008087b82 */ /* 0x000e220000000800 */
[----:B------:R-:W-:Y:S02]  /*0250*/  ISETP.GT.U32.AND P4, PT, R4, 0xf, PT ;  /* 0x0000000f0400780c */ /* 0x000fe40003f84070 */
[----:B------:R-:W-:Y:S01]  /*0260*/  IADD3 R4, PT, PT, R0, -0x12c, RZ ;  /* 0xfffffed400047810 */ /* 0x000fe20007ffe0ff */
[----:B------:R-:W-:-:S03]  /*0270*/  UIADD3 UR4, UPT, UPT, UR11, 0x5a0, URZ ;  /* 0x000005a00b047890 */ /* 0x000fc6000fffe0ff */
[----:B------:R-:W-:Y:S01]  /*0280*/  ISETP.GT.U32.AND P2, PT, R4, 0xf, PT ;  /* 0x0000000f0400780c */ /* 0x000fe20003f44070 */
[----:B------:R-:W-:Y:S01]  /*0290*/  VIADD R4, R0, 0xfffffe94 ;  /* 0xfffffe9400047836 */ /* 0x000fe20000000000 */
[----:B--2---:R-:W-:Y:S02]  /*02a0*/  ULEA UR4, UR6, UR4, 0x18 ;  /* 0x0000000406047291 */ /* 0x004fe4000f8ec0ff */
[----:B------:R-:W-:Y:S02]  /*02b0*/  UIADD3 UR5, UPT, UPT, UR11, 0x1430, URZ ;  /* 0x000014300b057890 */ /* 0x000fe4000fffe0ff */
[----:B------:R-:W-:Y:S01]  /*02c0*/  ISETP.GT.U32.AND P3, PT, R4, 0x2, PT ;  /* 0x000000020400780c */ /* 0x000fe20003f64070 */
[----:B------:R-:W-:Y:S01]  /*02d0*/  VOTEU.ALL UP0, P4 ;  /* 0x0000000000ff7886 */ /* 0x000fe20002000000 */
[C---:B------:R-:W-:Y:S02]  /*02e0*/  IMAD.SHL.U32 R4, R0.reuse, 0x4, RZ ;  /* 0x0000000400047824 */ /* 0x040fe400078e00ff */
[C---:B------:R-:W-:Y:S01]  /*02f0*/  VIADD R6, R0.reuse, 0xfffffe91 ;  /* 0xfffffe9100067836 */ /* 0x040fe20000000000 */
[----:B------:R-:W-:Y:S01]  /*0300*/  ULEA UR7, UR6, UR5, 0x18 ;  /* 0x0000000506077291 */ /* 0x000fe2000f8ec0ff */
[----:B------:R-:W-:Y:S01]  /*0310*/  ISETP.GE.AND P1, PT, R0, R9, PT ;  /* 0x000000090000720c */ /* 0x000fe20003f26270 */
[----:B------:R-:W-:Y:S01]  /*0320*/  VOTEU.ALL UP2, P0 ;  /* 0x0000000000ff7886 */ /* 0x000fe20000040000 */
[----:B------:R-:W-:Y:S01]  /*0330*/  @!UP0 UIADD3 UR5, UPT, UPT, UR11, 0x19d0, URZ ;  /* 0x000019d00b058890 */ /* 0x000fe2000fffe0ff */
[----:B------:R1:W-:Y:S01]  /*0340*/  @!P2 STS [R4+UR4+-0x4b0], RZ ;  /* 0xfffb50ff0400a988 */ /* 0x0003e20008000804 */
[----:B------:R-:W-:Y:S01]  /*0350*/  UIADD3 UR8, UPT, UPT, UR11, 0x12c8, URZ ;  /* 0x000012c80b087890 */ /* 0x000fe2000fffe0ff */
[----:B------:R-:W-:Y:S01]  /*0360*/  ISETP.GT.U32.AND P2, PT, R6, 0x2, PT ;  /* 0x000000020600780c */ /* 0x000fe20003f44070 */
[----:B------:R-:W-:Y:S01]  /*0370*/  UIADD3 UR9, UPT, UPT, UR11, 0x2d0, URZ ;  /* 0x000002d00b097890 */ /* 0x000fe2000fffe0ff */
[----:B------:R-:W-:Y:S01]  /*0380*/  ISETP.LT.OR P1, PT, R0, 0x172, P1 ;  /* 0x000001720000780c */ /* 0x000fe20000f21670 */
[----:B------:R-:W-:-:S02]  /*0390*/  @UP1 UIADD3 UR4, UPT, UPT, UR11, 0x78, URZ ;  /* 0x000000780b041890 */ /* 0x000fc4000fffe0ff */
[----:B------:R-:W-:Y:S02]  /*03a0*/  @!UP2 UIADD3 UR10, UPT, UPT, UR11, 0xf0, URZ ;  /* 0x000000f00b0aa890 */ /* 0x000fe4000fffe0ff */
[----:B------:R-:W-:Y:S02]  /*03b0*/  @!UP0 ULEA UR5, UR6, UR5, 0x18 ;  /* 0x0000000506058291 */ /* 0x000fe4000f8ec0ff */
[----:B------:R-:W-:Y:S02]  /*03c0*/  ULEA UR8, UR6, UR8, 0x18 ;  /* 0x0000000806087291 */ /* 0x000fe4000f8ec0ff */
[----:B------:R-:W-:Y:S02]  /*03d0*/  ULEA UR9, UR6, UR9, 0x18 ;  /* 0x0000000906097291 */ /* 0x000fe4000f8ec0ff */
[----:B------:R-:W-:Y:S02]  /*03e0*/  @UP1 ULEA UR4, UR6, UR4, 0x18 ;  /* 0x0000000406041291 */ /* 0x000fe4000f8ec0ff */
[----:B------:R-:W-:-:S02]  /*03f0*/  @!UP2 ULEA UR10, UR6, UR10, 0x18 ;  /* 0x0000000a060aa291 */ /* 0x000fc4000f8ec0ff */
[----:B------:R-:W-:Y:S01]  /*0400*/  ULEA UR14, UR6, UR11, 0x18 ;  /* 0x0000000b060e7291 */ /* 0x000fe2000f8ec0ff */
[----:B------:R1:W-:Y:S01]  /*0410*/  @!P4 STS [R4+UR5+-0x570], RZ ;  /* 0xfffa90ff0400c988 */ /* 0x0003e20008000805 */
[----:B------:R-:W-:Y:S02]  /*0420*/  @P6 LEA R3, R3, UR4, 0x2 ;  /* 0x0000000403036c11 */ /* 0x000fe4000f8e10ff */
[----:B------:R-:W-:Y:S01]  /*0430*/  @!P0 LEA R13, R2, UR10, 0x2 ;  /* 0x0000000a020d8c11 */ /* 0x000fe2000f8e10ff */
[----:B------:R1:W-:Y:S01]  /*0440*/  @!P3 STS [R4+UR7+-0x5b0], RZ ;  /* 0xfffa50ff0400b988 */ /* 0x0003e20008000807 */
[----:B0-----:R-:W-:-:S03]  /*0450*/  SHF.R.S32.HI R9, RZ, 0x1f, R8 ;  /* 0x0000001fff097819 */ /* 0x001fc60000011408 */
[----:B------:R1:W-:Y:S04]  /*0460*/  @!P2 STS [R4+UR8+-0x5bc], RZ ;  /* 0xfffa44ff0400a988 */ /* 0x0003e80008000808 */
[----:B------:R1:W-:Y:S04]  /*0470*/  @!P1 STS [R4+UR9], RZ ;  /* 0x000000ff04009988 */ /* 0x0003e80008000809 */
[----:B-----5:R1:W-:Y:S04]  /*0480*/  @!P5 STS [R4+UR14], R11 ;  /* 0x0000000b0400d988 */ /* 0x0203e8000800080e */
[----:B---3--:R1:W-:Y:S04]  /*0490*/  @P6 STS [R3], R14 ;  /* 0x0000000e03006388 */ /* 0x0083e80000000800 */
[----:B----4-:R1:W-:Y:S01]  /*04a0*/  @!P0 STS [R13], R16 ;  /* 0x000000100d008388 */ /* 0x0103e20000000800 */
[----:B------:R-:W-:Y:S06]  /*04b0*/  BAR.SYNC.DEFER_BLOCKING 0x0 ;  /* 0x0000000000007b1d */ /* 0x000fec0000010000 */
.L_x_91:
[----:B------:R-:W-:Y:S05]  /*04c0*/  BRX R8 -0x4d0                                      (*"BRANCH_TARGETS .L_x_92,.L_x_93,.L_x_94"*) ;  /* 0xfffffff808cc7949 */ /* 0x000fea000383ffff */
.L_x_94:
[----:B------:R-:W-:-:S13]  /*04d0*/  ISETP.NE.AND P0, PT, R0, 0x1ff, PT ;  /* 0x000001ff0000780c */ /* 0x000fda0003f05270 */
[----:B------:R-:W-:Y:S05]  /*04e0*/  @P0 BRA `(.L_x_2) ;  /* 0x0000000000380947 */ /* 0x000fea0003800000 */
[----:B------:R-:W-:-:S05]  /*04f0*/  HFMA2 R2, -RZ, RZ, 1.875, 0 ;  /* 0x3f800000ff027431 */ /* 0x000fca00000001ff */
[----:B------:R2:W-:Y:S04]  /*0500*/  STS [UR14+0x5a0], R2 ;  /* 0x0005a002ff007988 */ /* 0x0005e8000800080e */
[----:B------:R2:W-:Y:S04]  /*0510*/  STS [UR14+0x5b4], R2 ;  /* 0x0005b402ff007988 */ /* 0x0005e8000800080e */
[----:B------:R2:W-:Y:S04]  /*0520*/  STS [UR14+0x5c8], R2 ;  /* 0x0005c802ff007988 */ /* 0x0005e8000800080e */
[----:B------:R2:W-:Y:S01]  /*0530*/  STS [UR14+0x5dc], R2 ;  /* 0x0005dc02ff007988 */ /* 0x0005e2000800080e */
[----:B------:R-:W-:Y:S05]  /*0540*/  BRA `(.L_x_2) ;  /* 0x0000000000207947 */ /* 0x000fea0003800000 */
.L_x_93:
[----:B------:R-:W-:-:S05]  /*0550*/  IMAD.MOV.U32 R2, RZ, RZ, 0x3f800000 ;  /* 0x3f800000ff027424 */ /* 0x000fca00078e00ff */
[----:B------:R0:W-:Y:S04]  /*0560*/  STS [UR14+0x19d0], R2 ;  /* 0x0019d002ff007988 */ /* 0x0001e8000800080e */
[----:B------:R0:W-:Y:S04]  /*0570*/  STS [UR14+0x19e4], R2 ;  /* 0x0019e402ff007988 */ /* 0x0001e8000800080e */
[----:B------:R0:W-:Y:S04]  /*0580*/  STS [UR14+0x19f8], R2 ;  /* 0x0019f802ff007988 */ /* 0x0001e8000800080e */
[----:B------:R0:W-:Y:S01]  /*0590*/  STS [UR14+0x1a0c], R2 ;  /* 0x001a0c02ff007988 */ /* 0x0001e2000800080e */
[----:B------:R-:W-:Y:S05]  /*05a0*/  BRA `(.L_x_2) ;  /* 0x0000000000087947 */ /* 0x000fea0003800000 */
.L_x_92:
[----:B------:R-:W-:-:S05]  /*05b0*/  IMAD.MOV.U32 R2, RZ, RZ, 0x3f800000 ;  /* 0x3f800000ff027424 */ /* 0x000fca00078e00ff */
[----:B------:R3:W-:Y:S02]  /*05c0*/  STS [UR14+0x12d0], R2 ;  /* 0x0012d002ff007988 */ /* 0x0007e4000800080e */
.L_x_2:
[----:B------:R-:W-:Y:S05]  /*05d0*/  BSYNC.RECONVERGENT B0 ;  /* 0x0000000000007941 */ /* 0x000fea0003800200 */
.L_x_1:
[----:B------:R-:W-:Y:S01]  /*05e0*/  UIADD3 UR4, UPT, UPT, UR11, 0xf0, URZ ;  /* 0x000000f00b047890 */ /* 0x000fe2000fffe0ff */
[----:B------:R-:W-:Y:S03]  /*05f0*/  BSSY.RECONVERGENT B0, `(.L_x_3) ;  /* 0x000000c000007945 */ /* 0x000fe60003800200 */
[----:B------:R-:W-:-:S06]  /*0600*/  ULEA UR5, UR6, UR4, 0x18 ;  /* 0x0000000406057291 */ /* 0x000fcc000f8ec0ff */
[----:B0-23--:R-:W-:Y:S01]  /*0610*/  LEA R2, R0, UR5, 0x4 ;  /* 0x0000000500027c11 */ /* 0x00dfe2000f8e20ff */
[----:B------:R-:W-:Y:S06]  /*0620*/  @P5 BRA `(.L_x_4) ;  /* 0x0000000000205947 */ /* 0x000fec0003800000 */
[----:B-1----:R-:W0:Y:S01]  /*0630*/  LDS R3, [R4+UR14] ;  /* 0x0000000e04037984 */ /* 0x002e220008000800 */
[----:B------:R-:W-:-:S04]  /*0640*/  UIADD3 UR4, UPT, UPT, UR11, 0x78, URZ ;  /* 0x000000780b047890 */ /* 0x000fc8000fffe0ff */
[----:B------:R-:W-:Y:S01]  /*0650*/  ULEA UR4, UR6, UR4, 0x18 ;  /* 0x0000000406047291 */ /* 0x000fe2000f8ec0ff */
[----:B0-----:R-:W-:-:S13]  /*0660*/  ISETP.NE.AND P0, PT, R3, 0x1, PT ;  /* 0x000000010300780c */ /* 0x001fda0003f05270 */
[----:B------:R-:W0:Y:S04]  /*0670*/  @!P0 LDS R3, [R4+UR4] ;  /* 0x0000000404038984 */ /* 0x000e280008000800 */
[----:B0-----:R-:W-:Y:S04]  /*0680*/  @!P0 STS [R2+0x8], R3 ;  /* 0x0000080302008388 */ /* 0x001fe80000000800 */
[----:B------:R-:W0:Y:S04]  /*0690*/  @P0 LDS R9, [R4+UR4] ;  /* 0x0000000404090984 */ /* 0x000e280008000800 */
[----:B0-----:R0:W-:Y:S02]  /*06a0*/  @P0 STS [R2+0xc], R9 ;  /* 0x00000c0902000388 */ /* 0x0011e40000000800 */
.L_x_4:
[----:B------:R-:W-:Y:S05]  /*06b0*/  BSYNC.RECONVERGENT B0 ;  /* 0x0000000000007941 */ /* 0x000fea0003800200 */
.L_x_3:
[----:B------:R-:W-:Y:S01]  /*06c0*/  BAR.SYNC.DEFER_BLOCKING 0x0 ;  /* 0x0000000000007b1d */ /* 0x000fe20000010000 */
[----:B------:R-:W-:Y:S01]  /*06d0*/  UIADD3 UR4, UPT, UPT, UR11, 0xda0, URZ ;  /* 0x00000da00b047890 */ /* 0x000fe2000fffe0ff */
[C---:B-1----:R-:W-:Y:S02]  /*06e0*/  IMAD R3, R5.reuse, 0x3, RZ ;  /* 0x0000000305037824 */ /* 0x042fe400078e02ff */
[----:B------:R-:W-:Y:S01]  /*06f0*/  IMAD.SHL.U32 R11, R5, 0x4, RZ ;  /* 0x00000004050b7824 */ /* 0x000fe200078e00ff */
[----:B------:R-:W-:Y:S01]  /*0700*/  ULEA UR4, UR6, UR4, 0x18 ;  /* 0x0000000406047291 */ /* 0x000fe2000f8ec0ff */
[----:B------:R-:W-:Y:S01]  /*0710*/  BSSY.RECONVERGENT B0, `(.L_x_5) ;  /* 0x0000027000007945 */ /* 0x000fe20003800200 */
[C---:B------:R-:W-:Y:S02]  /*0720*/  ISETP.GE.AND P0, PT, R0.reuse, R3, PT ;  /* 0x000000030000720c */ /* 0x040fe40003f06270 */
[C---:B------:R-:W-:Y:S02]  /*0730*/  ISETP.GE.AND P1, PT, R0.reuse, R11, PT ;  /* 0x0000000b0000720c */ /* 0x040fe40003f26270 */
[----:B------:R-:W-:-:S02]  /*0740*/  ISETP.GE.AND P4, PT, R0, R7, !P0 ;  /* 0x000000070000720c */ /* 0x000fc40004786270 */
[----:B------:R-:W-:Y:S02]  /*0750*/  ISETP.GE.AND P3, PT, R0, R3, !P1 ;  /* 0x000000030000720c */ /* 0x000fe40004f66270 */
[----:B------:R-:W-:Y:S02]  /*0760*/  P2R R13, PR, RZ, 0x10 ;  /* 0x00000010ff0d7803 */ /* 0x000fe40000000000 */
[----:B------:R-:W-:Y:S01]  /*0770*/  P2R R14, PR, RZ, 0x8 ;  /* 0x00000008ff0e7803 */ /* 0x000fe20000000000 */
[----:B0-----:R-:W0:Y:S04]  /*0780*/  @!P5 LDS R9, [R2] ;  /* 0x000000000209d984 */ /* 0x001e280000000800 */
[----:B0-----:R0:W-:Y:S01]  /*0790*/  @!P5 STS [R4+UR4], R9 ;  /* 0x000000090400d988 */ /* 0x0011e20008000804 */
[----:B------:R-:W-:Y:S05]  /*07a0*/  @!P6 BRA `(.L_x_6) ;  /* 0x000000000074e947 */ /* 0x000fea0003800000 */
[----:B------:R-:W-:Y:S01]  /*07b0*/  IABS R8, R5 ;  /* 0x0000000500087213 */ /* 0x000fe20000000000 */
[----:B------:R-:W-:Y:S01]  /*07c0*/  UIADD3 UR4, UPT, UPT, UR11, 0xe18, URZ ;  /* 0x00000e180b047890 */ /* 0x000fe2000fffe0ff */
[----:B------:R-:W-:Y:S02]  /*07d0*/  IABS R10, R0 ;  /* 0x00000000000a7213 */ /* 0x000fe40000000000 */
[----:B------:R-:W1:Y:S01]  /*07e0*/  I2F.RP R2, R8 ;  /* 0x0000000800027306 */ /* 0x000e620000209400 */
[----:B------:R-:W-:Y:S01]  /*07f0*/  ISETP.GE.AND P2, PT, R0, RZ, PT ;  /* 0x000000ff0000720c */ /* 0x000fe20003f46270 */
[----:B------:R-:W-:-:S06]  /*0800*/  ULEA UR4, UR6, UR4, 0x18 ;  /* 0x0000000406047291 */ /* 0x000fcc000f8ec0ff */
[----:B-1----:R-:W1:Y:S02]  /*0810*/  MUFU.RCP R2, R2 ;  /* 0x0000000200027308 */ /* 0x002e640000001000 */
[----:B-1----:R-:W-:Y:S02]  /*0820*/  VIADD R6, R2, 0xffffffe ;  /* 0x0ffffffe02067836 */ /* 0x002fe40000000000 */
[----:B------:R-:W-:-:S04]  /*0830*/  IMAD.IADD R2, R0, 0x1, -R5 ;  /* 0x0000000100027824 */ /* 0x000fc800078e0a05 */
[----:B------:R1:W0:Y:S01]  /*0840*/  F2I.FTZ.U32.TRUNC.NTZ R7, R6 ;  /* 0x0000000600077305 */ /* 0x000222000021f000 */
[----:B------:R-:W-:Y:S02]  /*0850*/  LEA R2, R2, UR5, 0x4 ;  /* 0x0000000502027c11 */ /* 0x000fe4000f8e20ff */
[----:B-1----:R-:W-:-:S04]  /*0860*/  MOV R6, RZ ;  /* 0x000000ff00067202 */ /* 0x002fc80000000f00 */
[----:B------:R-:W1:Y:S01]  /*0870*/  LDS R2, [R2+0x4] ;  /* 0x0000040002027984 */ /* 0x000e620000000800 */
[----:B0-----:R-:W-:-:S04]  /*0880*/  IMAD.MOV R9, RZ, RZ, -R7 ;  /* 0x000000ffff097224 */ /* 0x001fc800078e0a07 */
[----:B------:R-:W-:-:S04]  /*0890*/  IMAD R9, R9, R8, RZ ;  /* 0x0000000809097224 */ /* 0x000fc800078e02ff */
[----:B------:R-:W-:-:S04]  /*08a0*/  IMAD.HI.U32 R7, R7, R9, R6 ;  /* 0x0000000907077227 */ /* 0x000fc800078e0006 */
[----:B------:R-:W-:-:S04]  /*08b0*/  IMAD.MOV.U32 R9, RZ, RZ, R10 ;  /* 0x000000ffff097224 */ /* 0x000fc800078e000a */
[----:B------:R-:W-:-:S04]  /*08c0*/  IMAD.HI.U32 R7, R7, R9, RZ ;  /* 0x0000000907077227 */ /* 0x000fc800078e00ff */
[----:B------:R-:W-:-:S04]  /*08d0*/  IMAD.MOV R7, RZ, RZ, -R7 ;  /* 0x000000ffff077224 */ /* 0x000fc800078e0a07 */
[----:B------:R-:W-:-:S05]  /*08e0*/  IMAD R7, R8, R7, R9 ;  /* 0x0000000708077224 */ /* 0x000fca00078e0209 */
[----:B------:R-:W-:-:S13]  /*08f0*/  ISETP.GT.U32.AND P0, PT, R8, R7, PT ;  /* 0x000000070800720c */ /* 0x000fda0003f04070 */
[----:B------:R-:W-:Y:S01]  /*0900*/  @!P0 IMAD.IADD R7, R7, 0x1, -R8 ;  /* 0x0000000107078824 */ /* 0x000fe200078e0a08 */
[----:B------:R-:W-:-:S04]  /*0910*/  ISETP.NE.AND P0, PT, R5, RZ, PT ;  /* 0x000000ff0500720c */ /* 0x000fc80003f05270 */
[----:B------:R-:W-:-:S13]  /*0920*/  ISETP.GT.U32.AND P1, PT, R8, R7, PT ;  /* 0x000000070800720c */ /* 0x000fda0003f24070 */
[----:B------:R-:W-:-:S05]  /*0930*/  @!P1 IMAD.IADD R7, R7, 0x1, -R8 ;  /* 0x0000000107079824 */ /* 0x000fca00078e0a08 */
[----:B------:R-:W-:Y:S02]  /*0940*/  @!P2 IADD3 R7, PT, PT, -R7, RZ, RZ ;  /* 0x000000ff0707a210 */ /* 0x000fe40007ffe1ff */
[----:B------:R-:W-:-:S04]  /*0950*/  @!P0 LOP3.LUT R7, RZ, R5, RZ, 0x33, !PT ;  /* 0x00000005ff078212 */ /* 0x000fc800078e33ff */
[----:B------:R-:W-:-:S05]  /*0960*/  LEA R7, R7, UR4, 0x2 ;  /* 0x0000000407077c11 */ /* 0x000fca000f8e10ff */
[----:B-1----:R1:W-:Y:S02]  /*0970*/  STS [R7], R2 ;  /* 0x0000000207007388 */ /* 0x0023e40000000800 */
.L_x_6:
[----:B------:R-:W-:Y:S05]  /*0980*/  BSYNC.RECONVERGENT B0 ;  /* 0x0000000000007941 */ /* 0x000fea0003800200 */
.L_x_5:
[----:B------:R-:W-:Y:S04]  /*0990*/  BSSY.RECONVERGENT B0, `(.L_x_7) ;  /* 0x0000021000007945 */ /* 0x000fe80003800200 */
[----:B------:R-:W-:Y:S05]  /*09a0*/  @!P4 BRA `(.L_x_8) ;  /* 0x00000000007cc947 */ /* 0x000fea0003800000 */
[----:B------:R-:W-:Y:S01]  /*09b0*/  IABS R8, R5 ;  /* 0x0000000500087213 */ /* 0x000fe20000000000 */
[----:B------:R-:W-:Y:S01]  /*09c0*/  UIADD3 UR4, UPT, UPT, UR11, 0xe90, URZ ;  /* 0x00000e900b047890 */ /* 0x000fe2000fffe0ff */
[----:B------:R-:W-:Y:S02]  /*09d0*/  IABS R10, R0 ;  /* 0x00000000000a7213 */ /* 0x000fe40000000000 */
[----:B-1----:R-:W1:Y:S01]  /*09e0*/  I2F.RP R2, R8 ;  /* 0x0000000800027306 */ /* 0x002e620000209400 */
[----:B------:R-:W-:Y:S01]  /*09f0*/  ISETP.GE.AND P1, PT, R0, RZ, PT ;  /* 0x000000ff0000720c */ /* 0x000fe20003f26270 */
[----:B------:R-:W-:Y:S01]  /*0a00*/  ULEA UR4, UR6, UR4, 0x18 ;  /* 0x0000000406047291 */ /* 0x000fe2000f8ec0ff */
[----:B------:R-:W-:-:S05]  /*0a10*/  ISETP.NE.AND P2, PT, R5, RZ, PT ;  /* 0x000000ff0500720c */ /* 0x000fca0003f45270 */
[----:B-1----:R-:W1:Y:S02]  /*0a20*/  MUFU.RCP R2, R2 ;  /* 0x0000000200027308 */ /* 0x002e640000001000 */
[----:B-1----:R-:W-:-:S06]  /*0a30*/  VIADD R6, R2, 0xffffffe ;  /* 0x0ffffffe02067836 */ /* 0x002fcc0000000000 */
[----:B------:R1:W0:Y:S02]  /*0a40*/  F2I.FTZ.U32.TRUNC.NTZ R7, R6 ;  /* 0x0000000600077305 */ /* 0x000224000021f000 */
[----:B-1----:R-:W-:Y:S02]  /*0a50*/  IMAD.MOV.U32 R6, RZ, RZ, RZ ;  /* 0x000000ffff067224 */ /* 0x002fe400078e00ff */
[----:B0-----:R-:W-:-:S04]  /*0a60*/  IMAD.MOV R9, RZ, RZ, -R7 ;  /* 0x000000ffff097224 */ /* 0x001fc800078e0a07 */
[----:B------:R-:W-:-:S04]  /*0a70*/  IMAD R9, R9, R8, RZ ;  /* 0x0000000809097224 */ /* 0x000fc800078e02ff */
[----:B------:R-:W-:-:S04]  /*0a80*/  IMAD.HI.U32 R9, R7, R9, R6 ;  /* 0x0000000907097227 */ /* 0x000fc800078e0006 */
[----:B------:R-:W-:-:S04]  /*0a90*/  IMAD.MOV.U32 R7, RZ, RZ, R10 ;  /* 0x000000ffff077224 */ /* 0x000fc800078e000a */
[----:B------:R-:W-:-:S04]  /*0aa0*/  IMAD.HI.U32 R9, R9, R7, RZ ;  /* 0x0000000709097227 */ /* 0x000fc800078e00ff */
[----:B------:R-:W-:-:S04]  /*0ab0*/  IMAD.MOV R9, RZ, RZ, -R9 ;  /* 0x000000ffff097224 */ /* 0x000fc800078e0a09 */
[----:B------:R-:W-:Y:S01]  /*0ac0*/  IMAD R9, R8, R9, R7 ;  /* 0x0000000908097224 */ /* 0x000fe200078e0207 */
[----:B------:R-:W-:-:S04]  /*0ad0*/  IADD3 R7, PT, PT, -R5, RZ, RZ ;  /* 0x000000ff05077210 */ /* 0x000fc80007ffe1ff */
[----:B------:R-:W-:Y:S01]  /*0ae0*/  ISETP.GT.U32.AND P0, PT, R8, R9, PT ;  /* 0x000000090800720c */ /* 0x000fe20003f04070 */
[----:B------:R-:W-:-:S05]  /*0af0*/  IMAD R2, R7, 0x8, R4 ;  /* 0x0000000807027824 */ /* 0x000fca00078e0204 */
[----:B------:R-:W-:-:S06]  /*0b00*/  LEA R2, R2, UR5, 0x2 ;  /* 0x0000000502027c11 */ /* 0x000fcc000f8e10ff */
[----:B------:R-:W0:Y:S01]  /*0b10*/  LDS R2, [R2+0x8] ;  /* 0x0000080002027984 */ /* 0x000e220000000800 */
[----:B------:R-:W-:-:S05]  /*0b20*/  @!P0 IMAD.IADD R9, R9, 0x1, -R8 ;  /* 0x0000000109098824 */ /* 0x000fca00078e0a08 */
[----:B------:R-:W-:-:S13]  /*0b30*/  ISETP.GT.U32.AND P0, PT, R8, R9, PT ;  /* 0x000000090800720c */ /* 0x000fda0003f04070 */
[----:B------:R-:W-:-:S04]  /*0b40*/  @!P0 IMAD.IADD R9, R9, 0x1, -R8 ;  /* 0x0000000109098824 */ /* 0x000fc800078e0a08 */
[----:B------:R-:W-:-:S04]  /*0b50*/  IMAD.MOV.U32 R6, RZ, RZ, R9 ;  /* 0x000000ffff067224 */ /* 0x000fc800078e0009 */
[----:B------:R-:W-:Y:S01]  /*0b60*/  @!P1 IMAD.MOV R6, RZ, RZ, -R6 ;  /* 0x000000ffff069224 */ /* 0x000fe200078e0a06 */
[----:B------:R-:W-:-:S04]  /*0b70*/  @!P2 LOP3.LUT R6, RZ, R5, RZ, 0x33, !PT ;  /* 0x00000005ff06a212 */ /* 0x000fc800078e33ff */
[----:B------:R-:W-:-:S05]  /*0b80*/  LEA R7, R6, UR4, 0x2 ;  /* 0x0000000406077c11 */ /* 0x000fca000f8e10ff */
[----:B0-----:R2:W-:Y:S02]  /*0b90*/  STS [R7], R2 ;  /* 0x0000000207007388 */ /* 0x0015e40000000800 */
.L_x_8:
[----:B------:R-:W-:Y:S05]  /*0ba0*/  BSYNC.RECONVERGENT B0 ;  /* 0x0000000000007941 */ /* 0x000fea0003800200 */
.L_x_7:
[----:B------:R-:W-:Y:S04]  /*0bb0*/  BSSY.RECONVERGENT B0, `(.L_x_9) ;  /* 0x0000020000007945 */ /* 0x000fe80003800200 */
[----:B------:R-:W-:Y:S05]  /*0bc0*/  @!P3 BRA `(.L_x_10) ;  /* 0x000000000078b947 */ /* 0x000fea0003800000 */
[----:B------:R-:W-:Y:S01]  /*0bd0*/  IABS R8, R5 ;  /* 0x0000000500087213 */ /* 0x000fe20000000000 */
[----:B------:R-:W-:Y:S01]  /*0be0*/  UIADD3 UR4, UPT, UPT, UR11, 0xf08, URZ ;  /* 0x00000f080b047890 */ /* 0x000fe2000fffe0ff */
[----:B------:R-:W-:Y:S02]  /*0bf0*/  IABS R10, R0 ;  /* 0x00000000000a7213 */ /* 0x000fe40000000000 */
[----:B-12---:R-:W1:Y:S01]  /*0c00*/  I2F.RP R2, R8 ;  /* 0x0000000800027306 */ /* 0x006e620000209400 */
[----:B------:R-:W-:Y:S01]  /*0c10*/  ISETP.GE.AND P1, PT, R0, RZ, PT ;  /* 0x000000ff0000720c */ /* 0x000fe20003f26270 */
[----:B------:R-:W-:Y:S01]  /*0c20*/  ULEA UR4, UR6, UR4, 0x18 ;  /* 0x0000000406047291 */ /* 0x000fe2000f8ec0ff */
[----:B------:R-:W-:-:S05]  /*0c30*/  ISETP.NE.AND P2, PT, R5, RZ, PT ;  /* 0x000000ff0500720c */ /* 0x000fca0003f45270 */
[----:B-1----:R-:W1:Y:S02]  /*0c40*/  MUFU.RCP R2, R2 ;  /* 0x0000000200027308 */ /* 0x002e640000001000 */
[----:B-1----:R-:W-:Y:S01]  /*0c50*/  IADD3 R6, PT, PT, R2, 0xffffffe, RZ ;  /* 0x0ffffffe02067810 */ /* 0x002fe20007ffe0ff */
[----:B------:R-:W-:-:S05]  /*0c60*/  IMAD R2, R5, 0xffffffd, R0 ;  /* 0x0ffffffd05027824 */ /* 0x000fca00078e0200 */
[----:B------:R1:W0:Y:S01]  /*0c70*/  F2I.FTZ.U32.TRUNC.NTZ R7, R6 ;  /* 0x0000000600077305 */ /* 0x000222000021f000 */
[----:B------:R-:W-:-:S06]  /*0c80*/  LEA R2, R2, UR5, 0x4 ;  /* 0x0000000502027c11 */ /* 0x000fcc000f8e20ff */
[----:B------:R-:W2:Y:S01]  /*0c90*/  LDS R2, [R2+0xc] ;  /* 0x00000c0002027984 */ /* 0x000ea20000000800 */
[----:B-1----:R-:W-:Y:S02]  /*0ca0*/  IMAD.MOV.U32 R6, RZ, RZ, RZ ;  /* 0x000000ffff067224 */ /* 0x002fe400078e00ff */
        /* <DEDUP_REMOVED lines=8> */
[----:B------:R-:W-:-:S05]  /*0d30*/  @!P0 IMAD.IADD R7, R7, 0x1, -R8 ;  /* 0x0000000107078824 */ /* 0x000fca00078e0a08 */
[----:B------:R-:W-:-:S13]  /*0d40*/  ISETP.GT.U32.AND P0, PT, R8, R7, PT ;  /* 0x000000070800720c */ /* 0x000fda0003f04070 */
[----:B------:R-:W-:-:S05]  /*0d50*/  @!P0 IADD3 R7, PT, PT, R7, -R8, RZ ;  /* 0x8000000807078210 */ /* 0x000fca0007ffe0ff */
[----:B------:R-:W-:-:S04]  /*0d60*/  IMAD.MOV.U32 R6, RZ, RZ, R7 ;  /* 0x000000ffff067224 */ /* 0x000fc800078e0007 */
[----:B------:R-:W-:Y:S01]  /*0d70*/  @!P1 IMAD.MOV R6, RZ, RZ, -R6 ;  /* 0x000000ffff069224 */ /* 0x000fe200078e0a06 */
[----:B------:R-:W-:-:S04]  /*0d80*/  @!P2 LOP3.LUT R6, RZ, R5, RZ, 0x33, !PT ;  /* 0x00000005ff06a212 */ /* 0x000fc800078e33ff */
[----:B------:R-:W-:-:S05]  /*0d90*/  LEA R7, R6, UR4, 0x2 ;  /* 0x0000000406077c11 */ /* 0x000fca000f8e10ff */
[----:B--2---:R3:W-:Y:S02]  /*0da0*/  STS [R7], R2 ;  /* 0x0000000207007388 */ /* 0x0047e40000000800 */
.L_x_10:
[----:B------:R-:W-:Y:S05]  /*0db0*/  BSYNC.RECONVERGENT B0 ;  /* 0x0000000000007941 */ /* 0x000fea0003800200 */
.L_x_9:
[----:B------:R-:W-:Y:S01]  /*0dc0*/  UIADD3 UR4, UPT, UPT, UR11, 0xf80, URZ ;  /* 0x00000f800b047890 */ /* 0x000fe2000fffe0ff */
[----:B------:R-:W-:Y:S03]  /*0dd0*/  BAR.SYNC.DEFER_BLOCKING 0x0 ;  /* 0x0000000000007b1d */ /* 0x000fe60000010000 */
[----:B------:R-:W-:-:S03]  /*0de0*/  ULEA UR7, UR6, UR4, 0x18 ;  /* 0x0000000406077291 */ /* 0x000fc6000f8ec0ff */
[----:B------:R-:W-:Y:S04]  /*0df0*/  BSSY.RECONVERGENT B0, `(.L_x_11) ;  /* 0x0000082000007945 */ /* 0x000fe80003800200 */
[----:B------:R-:W-:Y:S05]  /*0e00*/  @P5 BRA `(.L_x_12) ;  /* 0x0000000800005947 */ /* 0x000fea0003800000 */
[----:B------:R-:W-:Y:S01]  /*0e10*/  UIADD3 UR4, UPT, UPT, UR11, 0xf08, URZ ;  /* 0x00000f080b047890 */ /* 0x000fe2000fffe0ff */
[----:B------:R-:W-:Y:S03]  /*0e20*/  BSSY.RECONVERGENT B1, `(.L_x_13) ;  /* 0x000006b000017945 */ /* 0x000fe60003800200 */
[----:B------:R-:W-:-:S09]  /*0e30*/  ULEA UR4, UR6, UR4, 0x18 ;  /* 0x0000000406047291 */ /* 0x000fd2000f8ec0ff */
[----:B-123--:R-:W1:Y:S02]  /*0e40*/  LDS R2, [R4+UR4] ;  /* 0x0000000404027984 */ /* 0x00ee640008000800 */
[C---:B-1----:R-:W-:Y:S01]  /*0e50*/  FMUL R6, R2.reuse, 0.63661974668502807617 ;  /* 0x3f22f98302067820 */ /* 0x042fe20000400000 */
[----:B------:R-:W-:-:S03]  /*0e60*/  FSETP.GE.AND P0, PT, |R2|, 105615, PT ;  /* 0x47ce47800200780b */ /* 0x000fc60003f06200 */
[----:B------:R-:W1:Y:S02]  /*0e70*/  F2I.NTZ R19, R6 ;  /* 0x0000000600137305 */ /* 0x000e640000203100 */
[----:B-1----:R-:W-:-:S05]  /*0e80*/  I2FP.F32.S32 R7, R19 ;  /* 0x0000001300077245 */ /* 0x002fca0000201400 */
[----:B------:R-:W-:-:S04]  /*0e90*/  FFMA R8, R7, -1.5707962512969970703, R2 ;  /* 0xbfc90fda07087823 */ /* 0x000fc80000000002 */
[----:B------:R-:W-:-:S04]  /*0ea0*/  FFMA R8, R7, -7.5497894158615963534e-08, R8 ;  /* 0xb3a2216807087823 */ /* 0x000fc80000000008 */
[----:B------:R-:W-:Y:S01]  /*0eb0*/  FFMA R8, R7, -5.3903029534742383927e-15, R8 ;  /* 0xa7c234c507087823 */ /* 0x000fe20000000008 */
[----:B------:R-:W-:Y:S06]  /*0ec0*/  @!P0 BRA `(.L_x_14) ;  /* 0x0000000400808947 */ /* 0x000fec0003800000 */
[----:B------:R-:W-:-:S13]  /*0ed0*/  FSETP.NEU.AND P0, PT, |R2|, +INF , PT ;  /* 0x7f8000000200780b */ /* 0x000fda0003f0d200 */
[----:B------:R-:W-:Y:S01]  /*0ee0*/  @!P0 FMUL R8, RZ, R2 ;  /* 0x00000002ff088220 */ /* 0x000fe20000400000 */
[----:B------:R-:W-:Y:S01]  /*0ef0*/  @!P0 IMAD.MOV.U32 R19, RZ, RZ, RZ ;  /* 0x000000ffff138224 */ /* 0x000fe200078e00ff */
[----:B------:R-:W-:Y:S06]  /*0f00*/  @!P0 BRA `(.L_x_14) ;  /* 0x0000000400708947 */ /* 0x000fec0003800000 */
[----:B------:R-:W-:Y:S02]  /*0f10*/  IMAD.SHL.U32 R6, R2, 0x100, RZ ;  /* 0x0000010002067824 */ /* 0x000fe400078e00ff */
[----:B------:R-:W-:Y:S02]  /*0f20*/  HFMA2 R21, -RZ, RZ, 0, 0 ;  /* 0x00000000ff157431 */ /* 0x000fe400000001ff */
[----:B------:R-:W-:Y:S01]  /*0f30*/  IMAD.MOV.U32 R19, RZ, RZ, RZ ;  /* 0x000000ffff137224 */ /* 0x000fe200078e00ff */
[----:B------:R-:W1:Y:S01]  /*0f40*/  LDCU.64 UR8, c[0x4][URZ] ;  /* 0x01000000ff0877ac */ /* 0x000e620008000a00 */
[----:B------:R-:W-:Y:S01]  /*0f50*/  LOP3.LUT R20, R6, 0x80000000, RZ, 0xfc, !PT ;  /* 0x8000000006147812 */ /* 0x000fe200078efcff */
[----:B------:R-:W-:Y:S01]  /*0f60*/  UMOV UR5, URZ ;  /* 0x000000ff00057c82 */ /* 0x000fe20008000000 */
[----:B------:R-:W-:-:S05]  /*0f70*/  UMOV UR4, URZ ;  /* 0x000000ff00047c82 */ /* 0x000fca0008000000 */
.L_x_15:
[----:B01----:R-:W-:Y:S02]  /*0f80*/  IMAD.U32 R9, RZ, RZ, UR9 ;  /* 0x00000009ff097e24 */ /* 0x003fe4000f8e00ff */
[----:B------:R-:W-:-:S05]  /*0f90*/  IMAD.U32 R8, RZ, RZ, UR8 ;  /* 0x00000008ff087e24 */ /* 0x000fca000f8e00ff */
[----:B------:R-:W2:Y:S01]  /*0fa0*/  LDG.E.CONSTANT R9, desc[UR12][R8.64] ;  /* 0x0000000c08097981 */ /* 0x000ea2000c1e9900 */
[C---:B------:R-:W-:Y:S01]  /*0fb0*/  ISETP.EQ.AND P0, PT, R21.reuse, RZ, PT ;  /* 0x000000ff1500720c */ /* 0x040fe20003f02270 */
[----:B------:R-:W-:Y:S01]  /*0fc0*/  UIADD3 UR8, UP0, UPT, UR8, 0x4, URZ ;  /* 0x0000000408087890 */ /* 0x000fe2000ff1e0ff */
[----:B------:R-:W-:Y:S01]  /*0fd0*/  ISETP.EQ.AND P2, PT, R21, 0x4, PT ;  /* 0x000000041500780c */ /* 0x000fe20003f42270 */
[----:B------:R-:W-:Y:S02]  /*0fe0*/  UIADD3 UR4, UPT, UPT, UR4, 0x1, URZ ;  /* 0x0000000104047890 */ /* 0x000fe4000fffe0ff */
[----:B------:R-:W-:Y:S02]  /*0ff0*/  UIADD3.X UR9, UPT, UPT, URZ, UR9, URZ, UP0, !UPT ;  /* 0x00000009ff097290 */ /* 0x000fe400087fe4ff */
[----:B------:R-:W-:Y:S01]  /*1000*/  UISETP.NE.AND UP0, UPT, UR4, 0x6, UPT ;  /* 0x000000060400788c */ /* 0x000fe2000bf05270 */
[----:B--2---:R-:W-:-:S03]  /*1010*/  IMAD.WIDE.U32 R10, R9, R20, RZ ;  /* 0x00000014090a7225 */ /* 0x004fc600078e00ff */
[----:B------:R-:W-:-:S04]  /*1020*/  IADD3 R10, P1, PT, R10, R19, RZ ;  /* 0x000000130a0a7210 */ /* 0x000fc80007f3e0ff */
[----:B------:R-:W-:Y:S01]  /*1030*/  IADD3.X R19, PT, PT, R11, UR5, RZ, P1, !PT ;  /* 0x000000050b137c10 */ /* 0x000fe20008ffe4ff */
[--C-:B------:R-:W-:Y:S01]  /*1040*/  @P0 IMAD.MOV.U32 R6, RZ, RZ, R10.reuse ;  /* 0x000000ffff060224 */ /* 0x100fe200078e000a */
[C---:B------:R-:W-:Y:S01]  /*1050*/  ISETP.EQ.AND P1, PT, R21.reuse, 0x8, PT ;  /* 0x000000081500780c */ /* 0x040fe20003f22270 */
[----:B------:R-:W-:Y:S01]  /*1060*/  @P2 IMAD.MOV.U32 R7, RZ, RZ, R10 ;  /* 0x000000ffff072224 */ /* 0x000fe200078e000a */
[C---:B------:R-:W-:Y:S02]  /*1070*/  ISETP.EQ.AND P0, PT, R21.reuse, 0xc, PT ;  /* 0x0000000c1500780c */ /* 0x040fe40003f02270 */
[----:B------:R-:W-:-:S09]  /*1080*/  ISETP.EQ.AND P2, PT, R21, 0x10, PT ;  /* 0x000000101500780c */ /* 0x000fd20003f42270 */
[--C-:B------:R-:W-:Y:S01]  /*1090*/  @P1 IMAD.MOV.U32 R15, RZ, RZ, R10.reuse ;  /* 0x000000ffff0f1224 */ /* 0x100fe200078e000a */
[C---:B------:R-:W-:Y:S01]  /*10a0*/  ISETP.EQ.AND P1, PT, R21.reuse, 0x14, PT ;  /* 0x000000141500780c */ /* 0x040fe20003f22270 */
[----:B------:R-:W-:Y:S01]  /*10b0*/  VIADD R21, R21, 0x4 ;  /* 0x0000000415157836 */ /* 0x000fe20000000000 */
[----:B------:R-:W-:Y:S01]  /*10c0*/  @P0 MOV R16, R10 ;  /* 0x0000000a00100202 */ /* 0x000fe20000000f00 */
[----:B------:R-:W-:-:S10]  /*10d0*/  @P2 IMAD.MOV.U32 R17, RZ, RZ, R10 ;  /* 0x000000ffff112224 */ /* 0x000fd400078e000a */
[----:B------:R-:W-:Y:S01]  /*10e0*/  @P1 IMAD.MOV.U32 R18, RZ, RZ, R10 ;  /* 0x000000ffff121224 */ /* 0x000fe200078e000a */
[----:B------:R-:W-:Y:S06]  /*10f0*/  BRA.U UP0, `(.L_x_15) ;  /* 0xfffffffd00a07547 */ /* 0x000fec000b83ffff */
[----:B------:R-:W-:Y:S01]  /*1100*/  SHF.R.U32.HI R8, RZ, 0x17, R2 ;  /* 0x00000017ff087819 */ /* 0x000fe20000011602 */
[----:B------:R-:W-:Y:S03]  /*1110*/  BSSY.RECONVERGENT B2, `(.L_x_16) ;  /* 0x0000029000027945 */ /* 0x000fe60003800200 */
[C---:B------:R-:W-:Y:S02]  /*1120*/  LOP3.LUT R9, R8.reuse, 0xe0, RZ, 0xc0, !PT ;  /* 0x000000e008097812 */ /* 0x040fe400078ec0ff */
[----:B------:R-:W-:-:S03]  /*1130*/  LOP3.LUT P6, RZ, R8, 0x1f, RZ, 0xc0, !PT ;  /* 0x0000001f08ff7812 */ /* 0x000fc600078cc0ff */
[----:B------:R-:W-:-:S05]  /*1140*/  VIADD R9, R9, 0xffffff80 ;  /* 0xffffff8009097836 */ /* 0x000fca0000000000 */
[----:B------:R-:W-:-:S05]  /*1150*/  SHF.R.U32.HI R9, RZ, 0x5, R9 ;  /* 0x00000005ff097819 */ /* 0x000fca0000011609 */
[----:B------:R-:W-:-:S05]  /*1160*/  IMAD.U32 R21, R9, -0x4, RZ ;  /* 0xfffffffc09157824 */ /* 0x000fca00078e00ff */
[C---:B------:R-:W-:Y:S02]  /*1170*/  ISETP.EQ.AND P1, PT, R21.reuse, -0x18, PT ;  /* 0xffffffe81500780c */ /* 0x040fe40003f22270 */
[C---:B------:R-:W-:Y:S02]  /*1180*/  ISETP.EQ.AND P2, PT, R21.reuse, -0x14, PT ;  /* 0xffffffec1500780c */ /* 0x040fe40003f42270 */
[C---:B------:R-:W-:Y:S02]  /*1190*/  ISETP.EQ.AND P0, PT, R21.reuse, -0x10, PT ;  /* 0xfffffff01500780c */ /* 0x040fe40003f02270 */
[C---:B------:R-:W-:Y:S02]  /*11a0*/  ISETP.EQ.AND P3, PT, R21.reuse, -0x4, PT ;  /* 0xfffffffc1500780c */ /* 0x040fe40003f62270 */
[C---:B------:R-:W-:Y:S02]  /*11b0*/  ISETP.EQ.AND P4, PT, R21.reuse, RZ, PT ;  /* 0x000000ff1500720c */ /* 0x040fe40003f82270 */
[----:B------:R-:W-:-:S03]  /*11c0*/  ISETP.EQ.AND P5, PT, R21, 0x4, PT ;  /* 0x000000041500780c */ /* 0x000fc60003fa2270 */
[----:B------:R-:W-:Y:S02]  /*11d0*/  @P1 MOV R20, R6 ;  /* 0x0000000600141202 */ /* 0x000fe40000000f00 */
[C---:B------:R-:W-:Y:S01]  /*11e0*/  ISETP.EQ.AND P1, PT, R21.reuse, -0xc, PT ;  /* 0xfffffff41500780c */ /* 0x040fe20003f22270 */
[--C-:B------:R-:W-:Y:S02]  /*11f0*/  @P2 IMAD.MOV.U32 R20, RZ, RZ, R7.reuse ;  /* 0x000000ffff142224 */ /* 0x100fe400078e0007 */
[----:B------:R-:W-:Y:S01]  /*1200*/  @P2 IMAD.MOV.U32 R9, RZ, RZ, R6 ;  /* 0x000000ffff092224 */ /* 0x000fe200078e0006 */
[----:B------:R-:W-:Y:S01]  /*1210*/  ISETP.EQ.AND P2, PT, R21, -0x8, PT ;  /* 0xfffffff81500780c */ /* 0x000fe20003f42270 */
[----:B------:R-:W-:Y:S02]  /*1220*/  @P0 IMAD.MOV.U32 R9, RZ, RZ, R7 ;  /* 0x000000ffff090224 */ /* 0x000fe400078e0007 */
[----:B------:R-:W-:-:S06]  /*1230*/  @P0 IMAD.MOV.U32 R20, RZ, RZ, R15 ;  /* 0x000000ffff140224 */ /* 0x000fcc00078e000f */
[----:B------:R-:W-:Y:S01]  /*1240*/  @P1 IMAD.MOV.U32 R9, RZ, RZ, R15 ;  /* 0x000000ffff091224 */ /* 0x000fe200078e000f */
[----:B------:R-:W-:-:S03]  /*1250*/  @P1 MOV R20, R16 ;  /* 0x0000001000141202 */ /* 0x000fc60000000f00 */
[----:B------:R-:W-:Y:S02]  /*1260*/  @P2 IMAD.MOV.U32 R9, RZ, RZ, R16 ;  /* 0x000000ffff092224 */ /* 0x000fe400078e0010 */
[----:B------:R-:W-:Y:S01]  /*1270*/  @P3 IMAD.MOV.U32 R9, RZ, RZ, R17 ;  /* 0x000000ffff093224 */ /* 0x000fe200078e0011 */
[----:B------:R-:W-:Y:S01]  /*1280*/  @P4 MOV R9, R18 ;  /* 0x0000001200094202 */ /* 0x000fe20000000f00 */
[----:B------:R-:W-:Y:S02]  /*1290*/  @P5 IMAD.MOV.U32 R9, RZ, RZ, R19 ;  /* 0x000000ffff095224 */ /* 0x000fe400078e0013 */
[----:B------:R-:W-:Y:S02]  /*12a0*/  @P2 IMAD.MOV.U32 R20, RZ, RZ, R17 ;  /* 0x000000ffff142224 */ /* 0x000fe400078e0011 */
[----:B------:R-:W-:Y:S02]  /*12b0*/  @P3 IMAD.MOV.U32 R20, RZ, RZ, R18 ;  /* 0x000000ffff143224 */ /* 0x000fe400078e0012 */
[----:B------:R-:W-:-:S02]  /*12c0*/  @P4 IMAD.MOV.U32 R20, RZ, RZ, R19 ;  /* 0x000000ffff144224 */ /* 0x000fc400078e0013 */
[----:B------:R-:W-:Y:S01]  /*12d0*/  IMAD.MOV.U32 R10, RZ, RZ, R9 ;  /* 0x000000ffff0a7224 */ /* 0x000fe200078e0009 */
[----:B------:R-:W-:Y:S06]  /*12e0*/  @!P6 BRA `(.L_x_17) ;  /* 0x00000000002ce947 */ /* 0x000fec0003800000 */
[----:B------:R-:W-:Y:S01]  /*12f0*/  @P0 IMAD.MOV.U32 R11, RZ, RZ, R6 ;  /* 0x000000ffff0b0224 */ /* 0x000fe200078e0006 */
[----:B------:R-:W-:Y:S02]  /*1300*/  ISETP.EQ.AND P0, PT, R21, 0x8, PT ;  /* 0x000000081500780c */ /* 0x000fe40003f02270 */
[----:B------:R-:W-:Y:S01]  /*1310*/  @P1 MOV R11, R7 ;  /* 0x00000007000b1202 */ /* 0x000fe20000000f00 */
[----:B------:R-:W-:Y:S01]  /*1320*/  @P2 IMAD.MOV.U32 R11, RZ, RZ, R15 ;  /* 0x000000ffff0b2224 */ /* 0x000fe200078e000f */
[----:B------:R-:W-:Y:S01]  /*1330*/  LOP3.LUT R9, R8, 0x1f, RZ, 0xc0, !PT ;  /* 0x0000001f08097812 */ /* 0x000fe200078ec0ff */
[----:B------:R-:W-:Y:S02]  /*1340*/  @P3 IMAD.MOV.U32 R11, RZ, RZ, R16 ;  /* 0x000000ffff0b3224 */ /* 0x000fe400078e0010 */
[----:B------:R-:W-:Y:S01]  /*1350*/  @P4 IMAD.MOV.U32 R11, RZ, RZ, R17 ;  /* 0x000000ffff0b4224 */ /* 0x000fe200078e0011 */
[----:B------:R-:W-:Y:S01]  /*1360*/  SHF.L.W.U32.HI R20, R10, R9, R20 ;  /* 0x000000090a147219 */ /* 0x000fe20000010e14 */
[----:B------:R-:W-:-:S04]  /*1370*/  @P5 IMAD.MOV.U32 R11, RZ, RZ, R18 ;  /* 0x000000ffff0b5224 */ /* 0x000fc800078e0012 */
[----:B------:R-:W-:-:S04]  /*1380*/  @P0 MOV R11, R19 ;  /* 0x00000013000b0202 */ /* 0x000fc80000000f00 */
[----:B------:R-:W-:-:S07]  /*1390*/  SHF.L.W.U32.HI R10, R11, R9, R10 ;  /* 0x000000090b0a7219 */ /* 0x000fce0000010e0a */
.L_x_17:
[----:B------:R-:W-:Y:S05]  /*13a0*/  BSYNC.RECONVERGENT B2 ;  /* 0x0000000000027941 */ /* 0x000fea0003800200 */
.L_x_16:
[C---:B------:R-:W-:Y:S01]  /*13b0*/  SHF.L.W.U32.HI R21, R10.reuse, 0x2, R20 ;  /* 0x000000020a157819 */ /* 0x040fe20000010e14 */
[----:B------:R-:W-:Y:S01]  /*13c0*/  IMAD.SHL.U32 R8, R10, 0x4, RZ ;  /* 0x000000040a087824 */ /* 0x000fe200078e00ff */
[----:B------:R-:W-:Y:S01]  /*13d0*/  UMOV UR4, 0x54442d19 ;  /* 0x54442d1900047882 */ /* 0x000fe20000000000 */
[----:B------:R-:W-:Y:S01]  /*13e0*/  UMOV UR5, 0x3bf921fb ;  /* 0x3bf921fb00057882 */ /* 0x000fe20000000000 */
[----:B------:R-:W-:Y:S02]  /*13f0*/  SHF.R.S32.HI R9, RZ, 0x1f, R21 ;  /* 0x0000001fff097819 */ /* 0x000fe40000011415 */
[----:B------:R-:W-:Y:S02]  /*1400*/  ISETP.GE.AND P0, PT, R2, RZ, PT ;  /* 0x000000ff0200720c */ /* 0x000fe40003f06270 */
[C---:B------:R-:W-:Y:S02]  /*1410*/  LOP3.LUT R8, R9.reuse, R8, RZ, 0x3c, !PT ;  /* 0x0000000809087212 */ /* 0x040fe400078e3cff */
[----:B------:R-:W-:-:S02]  /*1420*/  LOP3.LUT R9, R9, R21, RZ, 0x3c, !PT ;  /* 0x0000001509097212 */ /* 0x000fc400078e3cff */
[----:B------:R-:W-:Y:S02]  /*1430*/  SHF.R.U32.HI R19, RZ, 0x1e, R20 ;  /* 0x0000001eff137819 */ /* 0x000fe40000011614 */
[C---:B------:R-:W-:Y:S02]  /*1440*/  LOP3.LUT R2, R21.reuse, R2, RZ, 0x3c, !PT ;  /* 0x0000000215027212 */ /* 0x040fe400078e3cff */
[----:B------:R-:W0:Y:S01]  /*1450*/  I2F.F64.S64 R8, R8 ;  /* 0x0000000800087312 */ /* 0x000e220000301c00 */
[----:B------:R-:W-:Y:S02]  /*1460*/  LEA.HI R19, R21, R19, RZ, 0x1 ;  /* 0x0000001315137211 */ /* 0x000fe400078f08ff */
[----:B------:R-:W-:-:S03]  /*1470*/  ISETP.GE.AND P1, PT, R2, RZ, PT ;  /* 0x000000ff0200720c */ /* 0x000fc60003f26270 */
[----:B------:R-:W-:-:S04]  /*1480*/  IMAD.MOV R2, RZ, RZ, -R19 ;  /* 0x000000ffff027224 */ /* 0x000fc800078e0a13 */
[----:B------:R-:W-:Y:S01]  /*1490*/  @!P0 IMAD.MOV.U32 R19, RZ, RZ, R2 ;  /* 0x000000ffff138224 */ /* 0x000fe200078e0002 */
[----:B0-----:R-:W-:-:S10]  /*14a0*/  DMUL R10, R8, UR4 ;  /* 0x00000004080a7c28 */ /* 0x001fd40008000000 */
[----:B------:R-:W0:Y:S02]  /*14b0*/  F2F.F32.F64 R10, R10 ;  /* 0x0000000a000a7310 */ /* 0x000e240000301000 */
[----:B0-----:R-:W-:-:S07]  /*14c0*/  FSEL R8, -R10, R10, !P1 ;  /* 0x0000000a0a087208 */ /* 0x001fce0004800100 */
.L_x_14:
[----:B------:R-:W-:Y:S05]  /*14d0*/  BSYNC.RECONVERGENT B1 ;  /* 0x0000000000017941 */ /* 0x000fea0003800200 */
.L_x_13:
[----:B------:R-:W-:Y:S02]  /*14e0*/  IMAD.MOV.U32 R2, RZ, RZ, 0x37cbac00 ;  /* 0x37cbac00ff027424 */ /* 0x000fe400078e00ff */
[----:B0-----:R-:W-:Y:S01]  /*14f0*/  FMUL R9, R8, R8 ;  /* 0x0000000808097220 */ /* 0x001fe20000400000 */
[C---:B------:R-:W-:Y:S01]  /*1500*/  LOP3.LUT R10, R19.reuse, 0x1, RZ, 0xc0, !PT ;  /* 0x00000001130a7812 */ /* 0x040fe200078ec0ff */
[----:B------:R-:W-:Y:S01]  /*1510*/  VIADD R19, R19, 0x1 ;  /* 0x0000000113137836 */ /* 0x000fe20000000000 */
[----:B------:R-:W-:Y:S01]  /*1520*/  MOV R20, 0x3c0885e4 ;  /* 0x3c0885e400147802 */ /* 0x000fe20000000f00 */
[----:B------:R-:W-:Y:S01]  /*1530*/  FFMA R2, R9, R2, -0.0013887860113754868507 ;  /* 0xbab607ed09027423 */ /* 0x000fe20000000002 */
[----:B------:R-:W-:Y:S01]  /*1540*/  ISETP.NE.U32.AND P0, PT, R10, 0x1, PT ;  /* 0x000000010a00780c */ /* 0x000fe20003f05070 */
[----:B------:R-:W-:Y:S01]  /*1550*/  IMAD.MOV.U32 R11, RZ, RZ, 0x3e2aaaa8 ;  /* 0x3e2aaaa8ff0b7424 */ /* 0x000fe200078e00ff */
[----:B------:R-:W-:Y:S02]  /*1560*/  LOP3.LUT P1, RZ, R19, 0x2, RZ, 0xc0, !PT ;  /* 0x0000000213ff7812 */ /* 0x000fe4000782c0ff */
[----:B------:R-:W-:-:S02]  /*1570*/  FSEL R10, R2, -0.00019574658654164522886, P0 ;  /* 0xb94d4153020a7808 */ /* 0x000fc40000000000 */
[----:B------:R-:W-:Y:S02]  /*1580*/  FSEL R20, R20, 0.041666727513074874878, !P0 ;  /* 0x3d2aaabb14147808 */ /* 0x000fe40004000000 */
[----:B------:R-:W-:Y:S02]  /*1590*/  FSEL R2, R8, 1, !P0 ;  /* 0x3f80000008027808 */ /* 0x000fe40004000000 */
[----:B------:R-:W-:Y:S01]  /*15a0*/  FSEL R19, -R11, -0.4999999701976776123, !P0 ;  /* 0xbeffffff0b137808 */ /* 0x000fe20004000100 */
[C---:B------:R-:W-:Y:S02]  /*15b0*/  FFMA R10, R9.reuse, R10, R20 ;  /* 0x0000000a090a7223 */ /* 0x040fe40000000014 */
[C---:B------:R-:W-:Y:S02]  /*15c0*/  FFMA R11, R9.reuse, R2, RZ ;  /* 0x00000002090b7223 */ /* 0x040fe400000000ff */
[----:B------:R-:W-:-:S04]  /*15d0*/  FFMA R10, R9, R10, R19 ;  /* 0x0000000a090a7223 */ /* 0x000fc80000000013 */
[----:B------:R-:W-:-:S04]  /*15e0*/  FFMA R11, R11, R10, R2 ;  /* 0x0000000a0b0b7223 */ /* 0x000fc80000000002 */
[----:B------:R-:W-:-:S05]  /*15f0*/  @P1 FADD R11, RZ, -R11 ;  /* 0x8000000bff0b1221 */ /* 0x000fca0000000000 */
[----:B------:R4:W-:Y:S02]  /*1600*/  STS [R4+UR7], R11 ;  /* 0x0000000b04007988 */ /* 0x0009e40008000807 */
.L_x_12:
[----:B------:R-:W-:Y:S05]  /*1610*/  BSYNC.RECONVERGENT B0 ;  /* 0x0000000000007941 */ /* 0x000fea0003800200 */
.L_x_11:
[----:B------:R-:W-:Y:S01]  /*1620*/  ISETP.NE.AND P0, PT, R12, RZ, PT ;  /* 0x000000ff0c00720c */ /* 0x000fe20003f05270 */
[----:B------:R-:W-:-:S12]  /*1630*/  BSSY.RECONVERGENT B0, `(.L_x_18) ;  /* 0x000009b000007945 */ /* 0x000fd80003800200 */
[----:B------:R-:W-:Y:S05]  /*1640*/  @!P0 BRA `(.L_x_19) ;  /* 0x0000000800648947 */ /* 0x000fea0003800000 */
[----:B-123--:R-:W-:Y:S01]  /*1650*/  IABS R2, R5 ;  /* 0x0000000500027213 */ /* 0x00efe20000000000 */
[----:B------:R-:W-:Y:S01]  /*1660*/  UMOV UR4, 0x400 ;  /* 0x0000040000047882 */ /* 0x000fe20000000000 */
[----:B------:R-:W-:Y:S01]  /*1670*/  IABS R19, R0 ;  /* 0x0000000000137213 */ /* 0x000fe20000000000 */
[----:B------:R-:W-:Y:S01]  /*1680*/  UIADD3 UR4, UPT, UPT, UR4, 0xf08, URZ ;  /* 0x00000f0804047890 */ /* 0x000fe2000fffe0ff */
[----:B------:R-:W1:Y:S01]  /*1690*/  I2F.RP R10, R2 ;  /* 0x00000002000a7306 */ /* 0x000e620000209400 */
[----:B------:R-:W-:Y:S01]  /*16a0*/  ISETP.GE.AND P1, PT, R0, RZ, PT ;  /* 0x000000ff0000720c */ /* 0x000fe20003f26270 */
[----:B------:R-:W-:Y:S01]  /*16b0*/  BSSY.RECONVERGENT B1, `(.L_x_20) ;  /* 0x000007c000017945 */ /* 0x000fe20003800200 */
[----:B------:R-:W-:Y:S01]  /*16c0*/  ISETP.NE.AND P2, PT, R5, RZ, PT ;  /* 0x000000ff0500720c */ /* 0x000fe20003f45270 */
[----:B------:R-:W-:-:S04]  /*16d0*/  ULEA UR4, UR6, UR4, 0x18 ;  /* 0x0000000406047291 */ /* 0x000fc8000f8ec0ff */
[----:B-1----:R-:W1:Y:S02]  /*16e0*/  MUFU.RCP R10, R10 ;  /* 0x0000000a000a7308 */ /* 0x002e640000001000 */
[----:B-1----:R-:W-:-:S06]  /*16f0*/  VIADD R8, R10, 0xffffffe ;  /* 0x0ffffffe0a087836 */ /* 0x002fcc0000000000 */
[----:B0-----:R0:W4:Y:S02]  /*1700*/  F2I.FTZ.U32.TRUNC.NTZ R9, R8 ;  /* 0x0000000800097305 */ /* 0x001124000021f000 */
[----:B0-----:R-:W-:Y:S02]  /*1710*/  HFMA2 R8, -RZ, RZ, 0, 0 ;  /* 0x00000000ff087431 */ /* 0x001fe400000001ff */
[----:B----4-:R-:W-:-:S04]  /*1720*/  IMAD.MOV R11, RZ, RZ, -R9 ;  /* 0x000000ffff0b7224 */ /* 0x010fc800078e0a09 */
        /* <DEDUP_REMOVED lines=9> */
[----:B------:R-:W-:-:S05]  /*17c0*/  @!P0 IMAD.IADD R19, R19, 0x1, -R2 ;  /* 0x0000000113138824 */ /* 0x000fca00078e0a02 */
[----:B------:R-:W-:Y:S02]  /*17d0*/  @!P1 IADD3 R19, PT, PT, -R19, RZ, RZ ;  /* 0x000000ff13139210 */ /* 0x000fe40007ffe1ff */
[----:B------:R-:W-:-:S04]  /*17e0*/  @!P2 LOP3.LUT R19, RZ, R5, RZ, 0x33, !PT ;  /* 0x00000005ff13a212 */ /* 0x000fc800078e33ff */
[----:B------:R-:W-:-:S06]  /*17f0*/  LEA R2, R19, UR4, 0x2 ;  /* 0x0000000413027c11 */ /* 0x000fcc000f8e10ff */
[----:B------:R-:W0:Y:S02]  /*1800*/  LDS R2, [R2] ;  /* 0x0000000002027984 */ /* 0x000e240000000800 */
[C---:B0-----:R-:W-:Y:S01]  /*1810*/  FMUL R20, R2.reuse, 0.63661974668502807617 ;  /* 0x3f22f98302147820 */ /* 0x041fe20000400000 */
[----:B------:R-:W-:-:S05]  /*1820*/  FSETP.GE.AND P0, PT, |R2|, 105615, PT ;  /* 0x47ce47800200780b */ /* 0x000fca0003f06200 */
[----:B------:R-:W0:Y:S02]  /*1830*/  F2I.NTZ R20, R20 ;  /* 0x0000001400147305 */ /* 0x000e240000203100 */
[----:B0-----:R-:W-:-:S05]  /*1840*/  I2FP.F32.S32 R9, R20 ;  /* 0x0000001400097245 */ /* 0x001fca0000201400 */
        /* <DEDUP_REMOVED lines=8> */
[----:B------:R-:W-:Y:S01]  /*18d0*/  IMAD.SHL.U32 R8, R2, 0x100, RZ ;  /* 0x0000010002087824 */ /* 0x000fe200078e00ff */
[----:B------:R-:W-:Y:S01]  /*18e0*/  CS2R R20, SRZ ;  /* 0x0000000000147805 */ /* 0x000fe2000001ff00 */
[----:B------:R-:W0:Y:S03]  /*18f0*/  LDCU.64 UR8, c[0x4][URZ] ;  /* 0x01000000ff0877ac */ /* 0x000e260008000a00 */
[----:B------:R-:W-:Y:S01]  /*1900*/  LOP3.LUT R23, R8, 0x80000000, RZ, 0xfc, !PT ;  /* 0x8000000008177812 */ /* 0x000fe200078efcff */
[----:B------:R-:W-:Y:S01]  /*1910*/  UMOV UR5, URZ ;  /* 0x000000ff00057c82 */ /* 0x000fe20008000000 */
[----:B------:R-:W-:-:S05]  /*1920*/  UMOV UR4, URZ ;  /* 0x000000ff00047c82 */ /* 0x000fca0008000000 */
.L_x_22:
[----:B0-----:R-:W-:Y:S02]  /*1930*/  IMAD.U32 R8, RZ, RZ, UR8 ;  /* 0x00000008ff087e24 */ /* 0x001fe4000f8e00ff */
        /* <DEDUP_REMOVED lines=11> */
[----:B------:R-:W-:Y:S01]  /*19f0*/  @P2 IMAD.MOV.U32 R7, RZ, RZ, R10 ;  /* 0x000000ffff072224 */ /* 0x000fe200078e000a */
[C---:B------:R-:W-:Y:S02]  /*1a00*/  ISETP.EQ.AND P1, PT, R20.reuse, 0x8, PT ;  /* 0x000000081400780c */ /* 0x040fe40003f22270 */
[----:B------:R-:W-:Y:S02]  /*1a10*/  @P0 MOV R6, R10 ;  /* 0x0000000a00060202 */ /* 0x000fe40000000f00 */
[C---:B------:R-:W-:Y:S02]  /*1a20*/  ISETP.EQ.AND P0, PT, R20.reuse, 0xc, PT ;  /* 0x0000000c1400780c */ /* 0x040fe40003f02270 */
[----:B------:R-:W-:-:S07]  /*1a30*/  ISETP.EQ.AND P2, PT, R20, 0x10, PT ;  /* 0x000000101400780c */ /* 0x000fce0003f42270 */
[--C-:B------:R-:W-:Y:S01]  /*1a40*/  @P1 IMAD.MOV.U32 R15, RZ, RZ, R10.reuse ;  /* 0x000000ffff0f1224 */ /* 0x100fe200078e000a */
[C---:B------:R-:W-:Y:S01]  /*1a50*/  ISETP.EQ.AND P1, PT, R20.reuse, 0x14, PT ;  /* 0x000000141400780c */ /* 0x040fe20003f22270 */
[----:B------:R-:W-:Y:S02]  /*1a60*/  VIADD R20, R20, 0x4 ;  /* 0x0000000414147836 */ /* 0x000fe40000000000 */
[--C-:B------:R-:W-:Y:S02]  /*1a70*/  @P0 IMAD.MOV.U32 R16, RZ, RZ, R10.reuse ;  /* 0x000000ffff100224 */ /* 0x100fe400078e000a */
[----:B------:R-:W-:-:S08]  /*1a80*/  @P2 IMAD.MOV.U32 R17, RZ, RZ, R10 ;  /* 0x000000ffff112224 */ /* 0x000fd000078e000a */
[----:B------:R-:W-:Y:S01]  /*1a90*/  @P1 MOV R18, R10 ;  /* 0x0000000a00121202 */ /* 0x000fe20000000f00 */
        /* <DEDUP_REMOVED lines=14> */
[--C-:B------:R-:W-:Y:S01]  /*1b80*/  @P1 IMAD.MOV.U32 R20, RZ, RZ, R6.reuse ;  /* 0x000000ffff141224 */ /* 0x100fe200078e0006 */
[C---:B------:R-:W-:Y:S01]  /*1b90*/  ISETP.EQ.AND P1, PT, R11.reuse, -0xc, PT ;  /* 0xfffffff40b00780c */ /* 0x040fe20003f22270 */
[----:B------:R-:W-:Y:S01]  /*1ba0*/  @P2 IMAD.MOV.U32 R9, RZ, RZ, R6 ;  /* 0x000000ffff092224 */ /* 0x000fe200078e0006 */
[----:B------:R-:W-:Y:S01]  /*1bb0*/  @P2 MOV R20, R7 ;  /* 0x0000000700142202 */ /* 0x000fe20000000f00 */
[----:B------:R-:W-:Y:S01]  /*1bc0*/  @P0 IMAD.MOV.U32 R9, RZ, RZ, R7 ;  /* 0x000000ffff090224 */ /* 0x000fe200078e0007 */
[----:B------:R-:W-:Y:S01]  /*1bd0*/  ISETP.EQ.AND P2, PT, R11, -0x8, PT ;  /* 0xfffffff80b00780c */ /* 0x000fe20003f42270 */
[----:B------:R-:W-:-:S08]  /*1be0*/  @P0 IMAD.MOV.U32 R20, RZ, RZ, R15 ;  /* 0x000000ffff140224 */ /* 0x000fd000078e000f */
[----:B------:R-:W-:Y:S01]  /*1bf0*/  @P1 IMAD.MOV.U32 R9, RZ, RZ, R15 ;  /* 0x000000ffff091224 */ /* 0x000fe200078e000f */
[----:B------:R-:W-:-:S03]  /*1c00*/  @P1 MOV R20, R16 ;  /* 0x0000001000141202 */ /* 0x000fc60000000f00 */
[----:B------:R-:W-:Y:S02]  /*1c10*/  @P2 IMAD.MOV.U32 R9, RZ, RZ, R16 ;  /* 0x000000ffff092224 */ /* 0x000fe400078e0010 */
[--C-:B------:R-:W-:Y:S02]  /*1c20*/  @P2 IMAD.MOV.U32 R20, RZ, RZ, R17.reuse ;  /* 0x000000ffff142224 */ /* 0x100fe400078e0011 */
[----:B------:R-:W-:Y:S01]  /*1c30*/  @P3 IMAD.MOV.U32 R9, RZ, RZ, R17 ;  /* 0x000000ffff093224 */ /* 0x000fe200078e0011 */
[----:B------:R-:W-:Y:S01]  /*1c40*/  @P4 MOV R9, R18 ;  /* 0x0000001200094202 */ /* 0x000fe20000000f00 */
[----:B------:R-:W-:Y:S02]  /*1c50*/  @P3 IMAD.MOV.U32 R20, RZ, RZ, R18 ;  /* 0x000000ffff143224 */ /* 0x000fe400078e0012 */
[--C-:B------:R-:W-:Y:S02]  /*1c60*/  @P4 IMAD.MOV.U32 R20, RZ, RZ, R21.reuse ;  /* 0x000000ffff144224 */ /* 0x100fe400078e0015 */
[----:B------:R-:W-:Y:S01]  /*1c70*/  @P5 IMAD.MOV.U32 R9, RZ, RZ, R21 ;  /* 0x000000ffff095224 */ /* 0x000fe200078e0015 */
[----:B------:R-:W-:Y:S06]  /*1c80*/  @!P6 BRA `(.L_x_24) ;  /* 0x00000000002ce947 */ /* 0x000fec0003800000 */
[----:B------:R-:W-:Y:S01]  /*1c90*/  @P0 IMAD.MOV.U32 R10, RZ, RZ, R6 ;  /* 0x000000ffff0a0224 */ /* 0x000fe200078e0006 */
[----:B------:R-:W-:Y:S01]  /*1ca0*/  ISETP.EQ.AND P0, PT, R11, 0x8, PT ;  /* 0x000000080b00780c */ /* 0x000fe20003f02270 */
[----:B------:R-:W-:Y:S01]  /*1cb0*/  @P1 IMAD.MOV.U32 R10, RZ, RZ, R7 ;  /* 0x000000ffff0a1224 */ /* 0x000fe200078e0007 */
[----:B------:R-:W-:Y:S01]  /*1cc0*/  @P2 MOV R10, R15 ;  /* 0x0000000f000a2202 */ /* 0x000fe20000000f00 */
[----:B------:R-:W-:Y:S01]  /*1cd0*/  @P3 IMAD.MOV.U32 R10, RZ, RZ, R16 ;  /* 0x000000ffff0a3224 */ /* 0x000fe200078e0010 */
[----:B------:R-:W-:Y:S01]  /*1ce0*/  LOP3.LUT R8, R8, 0x1f, RZ, 0xc0, !PT ;  /* 0x0000001f08087812 */ /* 0x000fe200078ec0ff */
[----:B------:R-:W-:Y:S02]  /*1cf0*/  @P4 IMAD.MOV.U32 R10, RZ, RZ, R17 ;  /* 0x000000ffff0a4224 */ /* 0x000fe400078e0011 */
[----:B------:R-:W-:Y:S01]  /*1d00*/  @P5 IMAD.MOV.U32 R10, RZ, RZ, R18 ;  /* 0x000000ffff0a5224 */ /* 0x000fe200078e0012 */
[----:B------:R-:W-:-:S05]  /*1d10*/  SHF.L.W.U32.HI R20, R9, R8, R20 ;  /* 0x0000000809147219 */ /* 0x000fca0000010e14 */
[----:B------:R-:W-:-:S05]  /*1d20*/  @P0 IMAD.MOV.U32 R10, RZ, RZ, R21 ;  /* 0x000000ffff0a0224 */ /* 0x000fca00078e0015 */
[----:B------:R-:W-:-:S07]  /*1d30*/  SHF.L.W.U32.HI R9, R10, R8, R9 ;  /* 0x000000080a097219 */ /* 0x000fce0000010e09 */
.L_x_24:
[----:B------:R-:W-:Y:S05]  /*1d40*/  BSYNC.RECONVERGENT B2 ;  /* 0x0000000000027941 */ /* 0x000fea0003800200 */
.L_x_23:
[C---:B------:R-:W-:Y:S01]  /*1d50*/  SHF.L.W.U32.HI R21, R9.reuse, 0x2, R20 ;  /* 0x0000000209157819 */ /* 0x040fe20000010e14 */
[----:B------:R-:W-:Y:S01]  /*1d60*/  UMOV UR4, 0x54442d19 ;  /* 0x54442d1900047882 */ /* 0x000fe20000000000 */
[----:B------:R-:W-:Y:S01]  /*1d70*/  SHF.L.U32 R9, R9, 0x2, RZ ;  /* 0x0000000209097819 */ /* 0x000fe200000006ff */
        /* <DEDUP_REMOVED lines=15> */
.L_x_21:
[----:B------:R-:W-:Y:S05]  /*1e70*/  BSYNC.RECONVERGENT B1 ;  /* 0x0000000000017941 */ /* 0x000fea0003800200 */
.L_x_20:
[----:B------:R-:W-:Y:S01]  /*1e80*/  LOP3.LUT R10, R20, 0x1, RZ, 0xc0, !PT ;  /* 0x00000001140a7812 */ /* 0x000fe200078ec0ff */
[----:B------:R-:W-:Y:S02]  /*1e90*/  IMAD.MOV.U32 R2, RZ, RZ, 0x37cbac00 ;  /* 0x37cbac00ff027424 */ /* 0x000fe400078e00ff */
[----:B------:R-:W-:Y:S01]  /*1ea0*/  FMUL R9, R8, R8 ;  /* 0x0000000808097220 */ /* 0x000fe20000400000 */
[----:B------:R-:W-:Y:S01]  /*1eb0*/  MOV R11, 0x3effffff ;  /* 0x3effffff000b7802 */ /* 0x000fe20000000f00 */
[----:B------:R-:W-:Y:S01]  /*1ec0*/  UMOV UR4, 0x400 ;  /* 0x0000040000047882 */ /* 0x000fe20000000000 */
[----:B------:R-:W-:Y:S01]  /*1ed0*/  ISETP.NE.U32.AND P0, PT, R10, 0x1, PT ;  /* 0x000000010a00780c */ /* 0x000fe20003f05070 */
[----:B------:R-:W-:Y:S01]  /*1ee0*/  FFMA R2, R9, R2, -0.0013887860113754868507 ;  /* 0xbab607ed09027423 */ /* 0x000fe20000000002 */
[----:B------:R-:W-:Y:S01]  /*1ef0*/  IMAD.MOV.U32 R10, RZ, RZ, 0x3d2aaabb ;  /* 0x3d2aaabbff0a7424 */ /* 0x000fe200078e00ff */
[----:B------:R-:W-:Y:S01]  /*1f00*/  LOP3.LUT P1, RZ, R20, 0x2, RZ, 0xc0, !PT ;  /* 0x0000000214ff7812 */ /* 0x000fe2000782c0ff */
[----:B------:R-:W-:Y:S01]  /*1f10*/  UIADD3 UR4, UPT, UPT, UR4, 0xff8, URZ ;  /* 0x00000ff804047890 */ /* 0x000fe2000fffe0ff */
[----:B------:R-:W-:-:S02]  /*1f20*/  FSEL R20, -R11, -0.16666662693023681641, !P0 ;  /* 0xbe2aaaa80b147808 */ /* 0x000fc40004000100 */
[----:B------:R-:W-:Y:S01]  /*1f30*/  FSEL R2, R2, -0.00019574658654164522886, !P0 ;  /* 0xb94d415302027808 */ /* 0x000fe20004000000 */
[----:B------:R-:W-:Y:S01]  /*1f40*/  ULEA UR4, UR6, UR4, 0x18 ;  /* 0x0000000406047291 */ /* 0x000fe2000f8ec0ff */
[----:B------:R-:W-:-:S05]  /*1f50*/  FSEL R10, R10, 0.0083327032625675201416, !P0 ;  /* 0x3c0885e40a0a7808 */ /* 0x000fca0004000000 */
[----:B------:R-:W-:Y:S01]  /*1f60*/  FFMA R10, R9, R2, R10 ;  /* 0x00000002090a7223 */ /* 0x000fe2000000000a */
[----:B------:R-:W-:Y:S02]  /*1f70*/  FSEL R2, R8, 1, P0 ;  /* 0x3f80000008027808 */ /* 0x000fe40000000000 */
[----:B------:R-:W-:Y:S01]  /*1f80*/  LEA R19, R19, UR4, 0x2 ;  /* 0x0000000413137c11 */ /* 0x000fe2000f8e10ff */
[C---:B------:R-:W-:Y:S02]  /*1f90*/  FFMA R10, R9.reuse, R10, R20 ;  /* 0x0000000a090a7223 */ /* 0x040fe40000000014 */
[----:B------:R-:W-:-:S04]  /*1fa0*/  FFMA R9, R9, R2, RZ ;  /* 0x0000000209097223 */ /* 0x000fc800000000ff */
[----:B------:R-:W-:-:S04]  /*1fb0*/  FFMA R2, R9, R10, R2 ;  /* 0x0000000a09027223 */ /* 0x000fc80000000002 */
[----:B------:R-:W-:-:S05]  /*1fc0*/  @P1 FADD R2, RZ, -R2 ;  /* 0x80000002ff021221 */ /* 0x000fca0000000000 */
[----:B------:R0:W-:Y:S02]  /*1fd0*/  STS [R19], R2 ;  /* 0x0000000213007388 */ /* 0x0001e40000000800 */
.L_x_19:
[----:B------:R-:W-:Y:S05]  /*1fe0*/  BSYNC.RECONVERGENT B0 ;  /* 0x0000000000007941 */ /* 0x000fea0003800200 */
.L_x_18:
[----:B------:R-:W-:Y:S01]  /*1ff0*/  ISETP.NE.AND P0, PT, R13, RZ, PT ;  /* 0x000000ff0d00720c */ /* 0x000fe20003f05270 */
[----:B------:R-:W-:-:S12]  /*2000*/  BSSY.RECONVERGENT B0, `(.L_x_25) ;  /* 0x000009c000007945 */ /* 0x000fd80003800200 */
[----:B------:R-:W-:Y:S05]  /*2010*/  @!P0 BRA `(.L_x_26) ;  /* 0x0000000800688947 */ /* 0x000fea0003800000 */
[----:B0123--:R-:W-:Y:S01]  /*2020*/  IABS R2, R5 ;  /* 0x0000000500027213 */ /* 0x00ffe20000000000 */
[----:B------:R-:W-:Y:S01]  /*2030*/  UMOV UR4, 0x400 ;  /* 0x0000040000047882 */ /* 0x000fe20000000000 */
[----:B------:R-:W-:Y:S01]  /*2040*/  IABS R19, R0 ;  /* 0x0000000000137213 */ /* 0x000fe20000000000 */
[----:B------:R-:W-:Y:S01]  /*2050*/  UIADD3 UR4, UPT, UPT, UR4, 0xe18, URZ ;  /* 0x00000e1804047890 */ /* 0x000fe2000fffe0ff */
[----:B------:R-:W0:Y:S01]  /*2060*/  I2F.RP R10, R2 ;  /* 0x00000002000a7306 */ /* 0x000e220000209400 */
[----:B------:R-:W-:Y:S01]  /*2070*/  ISETP.GE.AND P1, PT, R0, RZ, PT ;  /* 0x000000ff0000720c */ /* 0x000fe20003f26270 */
[----:B------:R-:W-:Y:S01]  /*2080*/  BSSY.RECONVERGENT B1, `(.L_x_27) ;  /* 0x000007c000017945 */ /* 0x000fe20003800200 */
[----:B------:R-:W-:Y:S01]  /*2090*/  ISETP.NE.AND P2, PT, R5, RZ, PT ;  /* 0x000000ff0500720c */ /* 0x000fe20003f45270 */
[----:B------:R-:W-:-:S04]  /*20a0*/  ULEA UR4, UR6, UR4, 0x18 ;  /* 0x0000000406047291 */ /* 0x000fc8000f8ec0ff */
[----:B0-----:R-:W0:Y:S02]  /*20b0*/  MUFU.RCP R10, R10 ;  /* 0x0000000a000a7308 */ /* 0x001e240000001000 */
[----:B0-----:R-:W-:-:S06]  /*20c0*/  VIADD R8, R10, 0xffffffe ;  /* 0x0ffffffe0a087836 */ /* 0x001fcc0000000000 */
[----:B------:R0:W4:Y:S02]  /*20d0*/  F2I.FTZ.U32.TRUNC.NTZ R9, R8 ;  /* 0x0000000800097305 */ /* 0x000124000021f000 */
[----:B0-----:R-:W-:Y:S02]  /*20e0*/  IMAD.MOV.U32 R8, RZ, RZ, RZ ;  /* 0x000000ffff087224 */ /* 0x001fe400078e00ff */
[----:B----4-:R-:W-:-:S04]  /*20f0*/  IMAD.MOV R11, RZ, RZ, -R9 ;  /* 0x000000ffff0b7224 */ /* 0x010fc800078e0a09 */
[----:B------:R-:W-:-:S04]  /*2100*/  IMAD R11, R11, R2, RZ ;  /* 0x000000020b0b7224 */ /* 0x000fc800078e02ff */
[----:B------:R-:W-:-:S04]  /*2110*/  IMAD.HI.U32 R11, R9, R11, R8 ;  /* 0x0000000b090b7227 */ /* 0x000fc800078e0008 */
[----:B------:R-:W-:-:S04]  /*2120*/  IMAD.MOV.U32 R9, RZ, RZ, R19 ;  /* 0x000000ffff097224 */ /* 0x000fc800078e0013 */
[----:B------:R-:W-:-:S05]  /*2130*/  IMAD.HI.U32 R11, R11, R9, RZ ;  /* 0x000000090b0b7227 */ /* 0x000fca00078e00ff */
[----:B------:R-:W-:-:S05]  /*2140*/  IADD3 R11, PT, PT, -R11, RZ, RZ ;  /* 0x000000ff0b0b7210 */ /* 0x000fca0007ffe1ff */
[----:B------:R-:W-:-:S05]  /*2150*/  IMAD R19, R2, R11, R9 ;  /* 0x0000000b02137224 */ /* 0x000fca00078e0209 */
[----:B------:R-:W-:-:S13]  /*2160*/  ISETP.GT.U32.AND P0, PT, R2, R19, PT ;  /* 0x000000130200720c */ /* 0x000fda0003f04070 */
[----:B------:R-:W-:-:S05]  /*2170*/  @!P0 IMAD.IADD R19, R19, 0x1, -R2 ;  /* 0x0000000113138824 */ /* 0x000fca00078e0a02 */
[----:B------:R-:W-:-:S13]  /*2180*/  ISETP.GT.U32.AND P0, PT, R2, R19, PT ;  /* 0x000000130200720c */ /* 0x000fda0003f04070 */
[----:B------:R-:W-:-:S04]  /*2190*/  @!P0 IMAD.IADD R19, R19, 0x1, -R2 ;  /* 0x0000000113138824 */ /* 0x000fc800078e0a02 */
[----:B------:R-:W-:Y:S01]  /*21a0*/  @!P1 IMAD.MOV R19, RZ, RZ, -R19 ;  /* 0x000000ffff139224 */ /* 0x000fe200078e0a13 */
[----:B------:R-:W-:-:S04]  /*21b0*/  @!P2 LOP3.LUT R19, RZ, R5, RZ, 0x33, !PT ;  /* 0x00000005ff13a212 */ /* 0x000fc800078e33ff */
[----:B------:R-:W-:-:S06]  /*21c0*/  LEA R2, R19, UR4, 0x2 ;  /* 0x0000000413027c11 */ /* 0x000fcc000f8e10ff */
[----:B------:R-:W0:Y:S02]  /*21d0*/  LDS R2, [R2] ;  /* 0x0000000002027984 */ /* 0x000e240000000800 */
[C---:B0-----:R-:W-:Y:S01]  /*21e0*/  FMUL R8, R2.reuse, 0.63661974668502807617 ;  /* 0x3f22f98302087820 */ /* 0x041fe20000400000 */
[----:B------:R-:W-:-:S03]  /*21f0*/  FSETP.GE.AND P0, PT, |R2|, 105615, PT ;  /* 0x47ce47800200780b */ /* 0x000fc60003f06200 */
        /* <DEDUP_REMOVED lines=10> */
[----:B------:R-:W-:Y:S02]  /*22a0*/  SHF.L.U32 R8, R2, 0x8, RZ ;  /* 0x0000000802087819 */ /* 0x000fe400000006ff */
[----:B------:R-:W-:Y:S01]  /*22b0*/  CS2R R20, SRZ ;  /* 0x0000000000147805 */ /* 0x000fe2000001ff00 */
[----:B------:R-:W0:Y:S01]  /*22c0*/  LDCU.64 UR8, c[0x4][URZ] ;  /* 0x01000000ff0877ac */ /* 0x000e220008000a00 */
[----:B------:R-:W-:Y:S01]  /*22d0*/  LOP3.LUT R23, R8, 0x80000000, RZ, 0xfc, !PT ;  /* 0x8000000008177812 */ /* 0x000fe200078efcff */
[----:B------:R-:W-:Y:S01]  /*22e0*/  UMOV UR5, URZ ;  /* 0x000000ff00057c82 */ /* 0x000fe20008000000 */
[----:B------:R-:W-:-:S05]  /*22f0*/  UMOV UR4, URZ ;  /* 0x000000ff00047c82 */ /* 0x000fca0008000000 */
.L_x_29:
        /* <DEDUP_REMOVED lines=17> */
[----:B------:R-:W-:Y:S02]  /*2410*/  @P1 MOV R15, R10 ;  /* 0x0000000a000f1202 */ /* 0x000fe40000000f00 */
[C---:B------:R-:W-:Y:S01]  /*2420*/  ISETP.EQ.AND P1, PT, R20.reuse, 0x14, PT ;  /* 0x000000141400780c */ /* 0x040fe20003f22270 */
[--C-:B------:R-:W-:Y:S02]  /*2430*/  @P0 IMAD.MOV.U32 R16, RZ, RZ, R10.reuse ;  /* 0x000000ffff100224 */ /* 0x100fe400078e000a */
[----:B------:R-:W-:Y:S02]  /*2440*/  @P2 IMAD.MOV.U32 R17, RZ, RZ, R10 ;  /* 0x000000ffff112224 */ /* 0x000fe400078e000a */
[----:B------:R-:W-:-:S08]  /*2450*/  VIADD R20, R20, 0x4 ;  /* 0x0000000414147836 */ /* 0x000fd00000000000 */
[----:B------:R-:W-:Y:S01]  /*2460*/  @P1 IMAD.MOV.U32 R18, RZ, RZ, R10 ;  /* 0x000000ffff121224 */ /* 0x000fe200078e000a */
[----:B------:R-:W-:Y:S06]  /*2470*/  BRA.U UP0, `(.L_x_29) ;  /* 0xfffffffd00a07547 */ /* 0x000fec000b83ffff */
[----:B------:R-:W-:Y:S01]  /*2480*/  SHF.R.U32.HI R8, RZ, 0x17, R2 ;  /* 0x00000017ff087819 */ /* 0x000fe20000011602 */
[----:B------:R-:W-:Y:S03]  /*2490*/  BSSY.RECONVERGENT B2, `(.L_x_30) ;  /* 0x0000028000027945 */ /* 0x000fe60003800200 */
[C---:B------:R-:W-:Y:S02]  /*24a0*/  LOP3.LUT R9, R8.reuse, 0xe0, RZ, 0xc0, !PT ;  /* 0x000000e008097812 */ /* 0x040fe400078ec0ff */
[----:B------:R-:W-:Y:S02]  /*24b0*/  LOP3.LUT P6, RZ, R8, 0x1f, RZ, 0xc0, !PT ;  /* 0x0000001f08ff7812 */ /* 0x000fe400078cc0ff */
[----:B------:R-:W-:-:S04]  /*24c0*/  IADD3 R9, PT, PT, R9, -0x80, RZ ;  /* 0xffffff8009097810 */ /* 0x000fc80007ffe0ff */
        /* <DEDUP_REMOVED lines=10> */
[----:B------:R-:W-:Y:S02]  /*2570*/  @P2 IMAD.MOV.U32 R20, RZ, RZ, R7 ;  /* 0x000000ffff142224 */ /* 0x000fe400078e0007 */
[----:B------:R-:W-:Y:S01]  /*2580*/  @P2 IMAD.MOV.U32 R9, RZ, RZ, R6 ;  /* 0x000000ffff092224 */ /* 0x000fe200078e0006 */
[----:B------:R-:W-:Y:S01]  /*2590*/  ISETP.EQ.AND P2, PT, R11, -0x8, PT ;  /* 0xfffffff80b00780c */ /* 0x000fe20003f42270 */
[----:B------:R-:W-:Y:S01]  /*25a0*/  @P0 IMAD.MOV.U32 R20, RZ, RZ, R15 ;  /* 0x000000ffff140224 */ /* 0x000fe200078e000f */
[----:B------:R-:W-:-:S07]  /*25b0*/  @P0 MOV R9, R7 ;  /* 0x0000000700090202 */ /* 0x000fce0000000f00 */
[----:B------:R-:W-:Y:S02]  /*25c0*/  @P1 IMAD.MOV.U32 R9, RZ, RZ, R15 ;  /* 0x000000ffff091224 */ /* 0x000fe400078e000f */
[--C-:B------:R-:W-:Y:S02]  /*25d0*/  @P1 IMAD.MOV.U32 R20, RZ, RZ, R16.reuse ;  /* 0x000000ffff141224 */ /* 0x100fe400078e0010 */
[----:B------:R-:W-:Y:S01]  /*25e0*/  @P2 IMAD.MOV.U32 R9, RZ, RZ, R16 ;  /* 0x000000ffff092224 */ /* 0x000fe200078e0010 */
[----:B------:R-:W-:Y:S01]  /*25f0*/  @P2 MOV R20, R17 ;  /* 0x0000001100142202 */ /* 0x000fe20000000f00 */
[----:B------:R-:W-:Y:S02]  /*2600*/  @P3 IMAD.MOV.U32 R9, RZ, RZ, R17 ;  /* 0x000000ffff093224 */ /* 0x000fe400078e0011 */
[--C-:B------:R-:W-:Y:S02]  /*2610*/  @P3 IMAD.MOV.U32 R20, RZ, RZ, R18.reuse ;  /* 0x000000ffff143224 */ /* 0x100fe400078e0012 */
[----:B------:R-:W-:Y:S01]  /*2620*/  @P4 IMAD.MOV.U32 R9, RZ, RZ, R18 ;  /* 0x000000ffff094224 */ /* 0x000fe200078e0012 */
[----:B------:R-:W-:Y:S01]  /*2630*/  @P5 MOV R9, R21 ;  /* 0x0000001500095202 */ /* 0x000fe20000000f00 */
[----:B------:R-:W-:Y:S01]  /*2640*/  @P4 IMAD.MOV.U32 R20, RZ, RZ, R21 ;  /* 0x000000ffff144224 */ /* 0x000fe200078e0015 */
[----:B------:R-:W-:Y:S06]  /*2650*/  @!P6 BRA `(.L_x_31) ;  /* 0x00000000002ce947 */ /* 0x000fec0003800000 */
[----:B------:R-:W-:Y:S01]  /*2660*/  @P0 IMAD.MOV.U32 R10, RZ, RZ, R6 ;  /* 0x000000ffff0a0224 */ /* 0x000fe200078e0006 */
[----:B------:R-:W-:Y:S01]  /*2670*/  ISETP.EQ.AND P0, PT, R11, 0x8, PT ;  /* 0x000000080b00780c */ /* 0x000fe20003f02270 */
[----:B------:R-:W-:Y:S01]  /*2680*/  @P1 IMAD.MOV.U32 R10, RZ, RZ, R7 ;  /* 0x000000ffff0a1224 */ /* 0x000fe200078e0007 */
[----:B------:R-:W-:Y:S01]  /*2690*/  LOP3.LUT R8, R8, 0x1f, RZ, 0xc0, !PT ;  /* 0x0000001f08087812 */ /* 0x000fe200078ec0ff */
[----:B------:R-:W-:Y:S02]  /*26a0*/  @P2 IMAD.MOV.U32 R10, RZ, RZ, R15 ;  /* 0x000000ffff0a2224 */ /* 0x000fe400078e000f */
[----:B------:R-:W-:Y:S01]  /*26b0*/  @P3 IMAD.MOV.U32 R10, RZ, RZ, R16 ;  /* 0x000000ffff0a3224 */ /* 0x000fe200078e0010 */
[----:B------:R-:W-:Y:S01]  /*26c0*/  @P4 MOV R10, R17 ;  /* 0x00000011000a4202 */ /* 0x000fe20000000f00 */
[----:B------:R-:W-:Y:S01]  /*26d0*/  @P5 IMAD.MOV.U32 R10, RZ, RZ, R18 ;  /* 0x000000ffff0a5224 */ /* 0x000fe200078e0012 */
[----:B------:R-:W-:-:S05]  /*26e0*/  SHF.L.W.U32.HI R20, R9, R8, R20 ;  /* 0x0000000809147219 */ /* 0x000fca0000010e14 */
[----:B------:R-:W-:-:S05]  /*26f0*/  @P0 IMAD.MOV.U32 R10, RZ, RZ, R21 ;  /* 0x000000ffff0a0224 */ /* 0x000fca00078e0015 */
[----:B------:R-:W-:-:S07]  /*2700*/  SHF.L.W.U32.HI R9, R10, R8, R9 ;  /* 0x000000080a097219 */ /* 0x000fce0000010e09 */
.L_x_31:
[----:B------:R-:W-:Y:S05]  /*2710*/  BSYNC.RECONVERGENT B2 ;  /* 0x0000000000027941 */ /* 0x000fea0003800200 */
.L_x_30:
[C-C-:B------:R-:W-:Y:S01]  /*2720*/  SHF.L.W.U32.HI R21, R9.reuse, 0x2, R20.reuse ;  /* 0x0000000209157819 */ /* 0x140fe20000010e14 */
[----:B------:R-:W-:Y:S01]  /*2730*/  IMAD.SHL.U32 R9, R9, 0x4, RZ ;  /* 0x0000000409097824 */ /* 0x000fe200078e00ff */
[----:B------:R-:W-:Y:S01]  /*2740*/  UMOV UR4, 0x54442d19 ;  /* 0x54442d1900047882 */ /* 0x000fe20000000000 */
[----:B------:R-:W-:Y:S01]  /*2750*/  UMOV UR5, 0x3bf921fb ;  /* 0x3bf921fb00057882 */ /* 0x000fe20000000000 */
[----:B------:R-:W-:Y:S02]  /*2760*/  SHF.R.S32.HI R10, RZ, 0x1f, R21 ;  /* 0x0000001fff0a7819 */ /* 0x000fe40000011415 */
[----:B------:R-:W-:Y:S02]  /*2770*/  SHF.R.U32.HI R20, RZ, 0x1e, R20 ;  /* 0x0000001eff147819 */ /* 0x000fe40000011614 */
[C---:B------:R-:W-:Y:S02]  /*2780*/  LOP3.LUT R8, R10.reuse, R9, RZ, 0x3c, !PT ;  /* 0x000000090a087212 */ /* 0x040fe400078e3cff */
[----:B------:R-:W-:-:S02]  /*2790*/  LOP3.LUT R9, R10, R21, RZ, 0x3c, !PT ;  /* 0x000000150a097212 */ /* 0x000fc400078e3cff */
[----:B------:R-:W-:Y:S02]  /*27a0*/  ISETP.GE.AND P0, PT, R2, RZ, PT ;  /* 0x000000ff0200720c */ /* 0x000fe40003f06270 */
[C---:B------:R-:W-:Y:S02]  /*27b0*/  LOP3.LUT R2, R21.reuse, R2, RZ, 0x3c, !PT ;  /* 0x0000000215027212 */ /* 0x040fe400078e3cff */
[----:B------:R-:W0:Y:S01]  /*27c0*/  I2F.F64.S64 R8, R8 ;  /* 0x0000000800087312 */ /* 0x000e220000301c00 */
[----:B------:R-:W-:Y:S02]  /*27d0*/  LEA.HI R20, R21, R20, RZ, 0x1 ;  /* 0x0000001415147211 */ /* 0x000fe400078f08ff */
[----:B------:R-:W-:-:S03]  /*27e0*/  ISETP.GE.AND P1, PT, R2, RZ, PT ;  /* 0x000000ff0200720c */ /* 0x000fc60003f26270 */
[----:B------:R-:W-:-:S05]  /*27f0*/  IMAD.MOV R2, RZ, RZ, -R20 ;  /* 0x000000ffff027224 */ /* 0x000fca00078e0a14 */
[----:B------:R-:W-:Y:S01]  /*2800*/  @!P0 MOV R20, R2 ;  /* 0x0000000200148202 */ /* 0x000fe20000000f00 */
[----:B0-----:R-:W-:-:S10]  /*2810*/  DMUL R10, R8, UR4 ;  /* 0x00000004080a7c28 */ /* 0x001fd40008000000 */
[----:B------:R-:W0:Y:S02]  /*2820*/  F2F.F32.F64 R10, R10 ;  /* 0x0000000a000a7310 */ /* 0x000e240000301000 */
[----:B0-----:R-:W-:-:S07]  /*2830*/  FSEL R9, -R10, R10, !P1 ;  /* 0x0000000a0a097208 */ /* 0x001fce0004800100 */
.L_x_28:
[----:B------:R-:W-:Y:S05]  /*2840*/  BSYNC.RECONVERGENT B1 ;  /* 0x0000000000017941 */ /* 0x000fea0003800200 */
.L_x_27:
[----:B------:R-:W-:Y:S01]  /*2850*/  LOP3.LUT R8, R20, 0x1, RZ, 0xc0, !PT ;  /* 0x0000000114087812 */ /* 0x000fe200078ec0ff */
[----:B------:R-:W-:Y:S02]  /*2860*/  IMAD.MOV.U32 R2, RZ, RZ, 0x37cbac00 ;  /* 0x37cbac00ff027424 */ /* 0x000fe400078e00ff */
[----:B------:R-:W-:Y:S01]  /*2870*/  FMUL R11, R9, R9 ;  /* 0x00000009090b7220 */ /* 0x000fe20000400000 */
[----:B------:R-:W-:Y:S01]  /*2880*/  IMAD.MOV.U32 R10, RZ, RZ, 0x3e2aaaa8 ;  /* 0x3e2aaaa8ff0a7424 */ /* 0x000fe200078e00ff */
[----:B------:R-:W-:Y:S01]  /*2890*/  ISETP.NE.U32.AND P0, PT, R8, 0x1, PT ;  /* 0x000000010800780c */ /* 0x000fe20003f05070 */
[----:B------:R-:W-:Y:S02]  /*28a0*/  IMAD.MOV.U32 R8, RZ, RZ, 0x3c0885e4 ;  /* 0x3c0885e4ff087424 */ /* 0x000fe400078e00ff */
[----:B------:R-:W-:Y:S01]  /*28b0*/  FFMA R2, R11, R2, -0.0013887860113754868507 ;  /* 0xbab607ed0b027423 */ /* 0x000fe20000000002 */
[----:B------:R-:W-:Y:S01]  /*28c0*/  VIADD R20, R20, 0x1 ;  /* 0x0000000114147836 */ /* 0x000fe20000000000 */
[----:B------:R-:W-:Y:S01]  /*28d0*/  FSEL R10, -R10, -0.4999999701976776123, !P0 ;  /* 0xbeffffff0a0a7808 */ /* 0x000fe20004000100 */
[----:B------:R-:W-:Y:S01]  /*28e0*/  UMOV UR4, 0x400 ;  /* 0x0000040000047882 */ /* 0x000fe20000000000 */
[----:B------:R-:W-:Y:S01]  /*28f0*/  FSEL R8, R8, 0.041666727513074874878, !P0 ;  /* 0x3d2aaabb08087808 */ /* 0x000fe20004000000 */
[----:B------:R-:W-:Y:S01]  /*2900*/  UIADD3 UR4, UPT, UPT, UR4, 0x1070, URZ ;  /* 0x0000107004047890 */ /* 0x000fe2000fffe0ff */
[----:B------:R-:W-:-:S02]  /*2910*/  FSEL R2, R2, -0.00019574658654164522886, P0 ;  /* 0xb94d415302027808 */ /* 0x000fc40000000000 */
[----:B------:R-:W-:Y:S01]  /*2920*/  LOP3.LUT P1, RZ, R20, 0x2, RZ, 0xc0, !PT ;  /* 0x0000000214ff7812 */ /* 0x000fe2000782c0ff */
[----:B------:R-:W-:Y:S02]  /*2930*/  ULEA UR4, UR6, UR4, 0x18 ;  /* 0x0000000406047291 */ /* 0x000fe4000f8ec0ff */
[----:B------:R-:W-:Y:S01]  /*2940*/  FFMA R8, R11, R2, R8 ;  /* 0x000000020b087223 */ /* 0x000fe20000000008 */
[----:B------:R-:W-:-:S03]  /*2950*/  FSEL R2, R9, 1, !P0 ;  /* 0x3f80000009027808 */ /* 0x000fc60004000000 */
[----:B------:R-:W-:Y:S01]  /*2960*/  FFMA R8, R11, R8, R10 ;  /* 0x000000080b087223 */ /* 0x000fe2000000000a */
[----:B------:R-:W-:Y:S01]  /*2970*/  LEA R19, R19, UR4, 0x2 ;  /* 0x0000000413137c11 */ /* 0x000fe2000f8e10ff */
[----:B------:R-:W-:-:S04]  /*2980*/  FFMA R11, R11, R2, RZ ;  /* 0x000000020b0b7223 */ /* 0x000fc800000000ff */
[----:B------:R-:W-:-:S04]  /*2990*/  FFMA R2, R11, R8, R2 ;  /* 0x000000080b027223 */ /* 0x000fc80000000002 */
[----:B------:R-:W-:-:S05]  /*29a0*/  @P1 FADD R2, RZ, -R2 ;  /* 0x80000002ff021221 */ /* 0x000fca0000000000 */
[----:B------:R0:W-:Y:S02]  /*29b0*/  STS [R19], R2 ;  /* 0x0000000213007388 */ /* 0x0001e40000000800 */
.L_x_26:
[----:B------:R-:W-:Y:S05]  /*29c0*/  BSYNC.RECONVERGENT B0 ;  /* 0x0000000000007941 */ /* 0x000fea0003800200 */
.L_x_25:
        /* <DEDUP_REMOVED lines=13> */
[----:B0-----:R-:W-:-:S06]  /*2aa0*/  IADD3 R8, PT, PT, R10, 0xffffffe, RZ ;  /* 0x0ffffffe0a087810 */ /* 0x001fcc0007ffe0ff */
[----:B------:R0:W4:Y:S02]  /*2ab0*/  F2I.FTZ.U32.TRUNC.NTZ R9, R8 ;  /* 0x0000000800097305 */ /* 0x000124000021f000 */
[----:B0-----:R-:W-:Y:S02]  /*2ac0*/  IMAD.MOV.U32 R8, RZ, RZ, RZ ;  /* 0x000000ffff087224 */ /* 0x001fe400078e00ff */
        /* <DEDUP_REMOVED lines=8> */
[----:B------:R-:W-:-:S04]  /*2b50*/  @!P0 IADD3 R19, PT, PT, R19, -R2, RZ ;  /* 0x8000000213138210 */ /* 0x000fc80007ffe0ff */
[----:B------:R-:W-:-:S13]  /*2b60*/  ISETP.GT.U32.AND P0, PT, R2, R19, PT ;  /* 0x000000130200720c */ /* 0x000fda0003f04070 */
[----:B------:R-:W-:-:S04]  /*2b70*/  @!P0 IMAD.IADD R19, R19, 0x1, -R2 ;  /* 0x0000000113138824 */ /* 0x000fc800078e0a02 */
[----:B------:R-:W-:Y:S01]  /*2b80*/  @!P1 IMAD.MOV R19, RZ, RZ, -R19 ;  /* 0x000000ffff139224 */ /* 0x000fe200078e0a13 */
        /* <DEDUP_REMOVED lines=21> */
.L_x_36:
[----:B0-----:R-:W-:Y:S01]  /*2ce0*/  MOV R8, UR8 ;  /* 0x0000000800087c02 */ /* 0x001fe20008000f00 */
        /* <DEDUP_REMOVED lines=28> */
[----:B------:R-:W-:-:S04]  /*2eb0*/  SHF.R.U32.HI R8, RZ, 0x5, R8 ;  /* 0x00000005ff087819 */ /* 0x000fc80000011608 */
[----:B------:R-:W-:-:S04]  /*2ec0*/  LEA R11, -R8, RZ, 0x2 ;  /* 0x000000ff080b7211 */ /* 0x000fc800078e11ff */
        /* <DEDUP_REMOVED lines=8> */
[--C-:B------:R-:W-:Y:S02]  /*2f50*/  @P2 IMAD.MOV.U32 R8, RZ, RZ, R7.reuse ;  /* 0x000000ffff082224 */ /* 0x100fe400078e0007 */
        /* <DEDUP_REMOVED lines=10> */
[----:B------:R-:W-:-:S02]  /*3000*/  @P4 IMAD.MOV.U32 R10, RZ, RZ, R18 ;  /* 0x000000ffff0a4224 */ /* 0x000fc400078e0012 */
[--C-:B------:R-:W-:Y:S02]  /*3010*/  @P4 IMAD.MOV.U32 R8, RZ, RZ, R21.reuse ;  /* 0x000000ffff084224 */ /* 0x100fe400078e0015 */
[----:B------:R-:W-:Y:S01]  /*3020*/  @P5 IMAD.MOV.U32 R10, RZ, RZ, R21 ;  /* 0x000000ffff0a5224 */ /* 0x000fe200078e0015 */
[----:B------:R-:W-:Y:S06]  /*3030*/  @!P6 BRA `(.L_x_38) ;  /* 0x000000000028e947 */ /* 0x000fec0003800000 */
        /* <DEDUP_REMOVED lines=10> */
.L_x_38:
[----:B------:R-:W-:Y:S05]  /*30e0*/  BSYNC.RECONVERGENT B2 ;  /* 0x0000000000027941 */ /* 0x000fea0003800200 */
.L_x_37:
        /* <DEDUP_REMOVED lines=9> */
[----:B------:R-:W0:Y:S01]  /*3180*/  I2F.F64.S64 R6, R10 ;  /* 0x0000000a00067312 */ /* 0x000e220000301c00 */
[C---:B------:R-:W-:Y:S02]  /*3190*/  LOP3.LUT R2, R9.reuse, R2, RZ, 0x3c, !PT ;  /* 0x0000000209027212 */ /* 0x040fe400078e3cff */
[----:B------:R-:W-:Y:S02]  /*31a0*/  LEA.HI R8, R9, R8, RZ, 0x1 ;  /* 0x0000000809087211 */ /* 0x000fe400078f08ff */
[----:B------:R-:W-:-:S03]  /*31b0*/  ISETP.GE.AND P1, PT, R2, RZ, PT ;  /* 0x000000ff0200720c */ /* 0x000fc60003f26270 */
[----:B------:R-:W-:-:S04]  /*31c0*/  IMAD.MOV R2, RZ, RZ, -R8 ;  /* 0x000000ffff027224 */ /* 0x000fc800078e0a08 */
[----:B------:R-:W-:Y:S01]  /*31d0*/  @!P0 IMAD.MOV.U32 R8, RZ, RZ, R2 ;  /* 0x000000ffff088224 */ /* 0x000fe200078e0002 */
[----:B0-----:R-:W-:-:S10]  /*31e0*/  DMUL R6, R6, UR4 ;  /* 0x0000000406067c28 */ /* 0x001fd40008000000 */
[----:B------:R-:W0:Y:S02]  /*31f0*/  F2F.F32.F64 R6, R6 ;  /* 0x0000000600067310 */ /* 0x000e240000301000 */
[----:B0-----:R-:W-:-:S07]  /*3200*/  FSEL R9, -R6, R6, !P1 ;  /* 0x0000000606097208 */ /* 0x001fce0004800100 */
.L_x_35:
[----:B------:R-:W-:Y:S05]  /*3210*/  BSYNC.RECONVERGENT B1 ;  /* 0x0000000000017941 */ /* 0x000fea0003800200 */
.L_x_34:
[----:B------:R-:W-:Y:S02]  /*3220*/  IMAD.MOV.U32 R2, RZ, RZ, 0x37cbac00 ;  /* 0x37cbac00ff027424 */ /* 0x000fe400078e00ff */
[----:B------:R-:W-:Y:S01]  /*3230*/  FMUL R7, R9, R9 ;  /* 0x0000000909077220 */ /* 0x000fe20000400000 */
[C---:B------:R-:W-:Y:S01]  /*3240*/  LOP3.LUT R6, R8.reuse, 0x1, RZ, 0xc0, !PT ;  /* 0x0000000108067812 */ /* 0x040fe200078ec0ff */
[----:B------:R-:W-:Y:S01]  /*3250*/  IMAD.MOV.U32 R10, RZ, RZ, 0x3effffff ;  /* 0x3effffffff0a7424 */ /* 0x000fe200078e00ff */
[----:B------:R-:W-:Y:S01]  /*3260*/  LOP3.LUT P1, RZ, R8, 0x2, RZ, 0xc0, !PT ;  /* 0x0000000208ff7812 */ /* 0x000fe2000782c0ff */
[----:B------:R-:W-:Y:S01]  /*3270*/  FFMA R2, R7, R2, -0.0013887860113754868507 ;  /* 0xbab607ed07027423 */ /* 0x000fe20000000002 */
[----:B------:R-:W-:Y:S01]  /*3280*/  ISETP.NE.U32.AND P0, PT, R6, 0x1, PT ;  /* 0x000000010600780c */ /* 0x000fe20003f05070 */
[----:B------:R-:W-:Y:S01]  /*3290*/  UMOV UR4, 0x400 ;  /* 0x0000040000047882 */ /* 0x000fe20000000000 */
[----:B------:R-:W-:Y:S01]  /*32a0*/  MOV R6, 0x3d2aaabb ;  /* 0x3d2aaabb00067802 */ /* 0x000fe20000000f00 */
[----:B------:R-:W-:Y:S01]  /*32b0*/  UIADD3 UR4, UPT, UPT, UR4, 0x10e8, URZ ;  /* 0x000010e804047890 */ /* 0x000fe2000fffe0ff */
[----:B------:R-:W-:-:S02]  /*32c0*/  FSEL R2, R2, -0.00019574658654164522886, !P0 ;  /* 0xb94d415302027808 */ /* 0x000fc40004000000 */
[----:B------:R-:W-:Y:S01]  /*32d0*/  FSEL R6, R6, 0.0083327032625675201416, !P0 ;  /* 0x3c0885e406067808 */ /* 0x000fe20004000000 */
[----:B------:R-:W-:Y:S01]  /*32e0*/  ULEA UR4, UR6, UR4, 0x18 ;  /* 0x0000000406047291 */ /* 0x000fe2000f8ec0ff */
[----:B------:R-:W-:-:S03]  /*32f0*/  FSEL R8, -R10, -0.16666662693023681641, !P0 ;  /* 0xbe2aaaa80a087808 */ /* 0x000fc60004000100 */
        /* <DEDUP_REMOVED lines=8> */
.L_x_33:
[----:B------:R-:W-:Y:S05]  /*3380*/  BSYNC.RECONVERGENT B0 ;  /* 0x0000000000007941 */ /* 0x000fea0003800200 */
.L_x_32:
[----:B------:R-:W-:Y:S01]  /*3390*/  BAR.SYNC.DEFER_BLOCKING 0x0 ;  /* 0x0000000000007b1d */ /* 0x000fe20000010000 */
[C---:B------:R-:W-:Y:S01]  /*33a0*/  ISETP.GE.AND P0, PT, R0.reuse, R5, PT ;  /* 0x000000050000720c */ /* 0x040fe20003f06270 */
[----:B0123--:R-:W-:-:S04]  /*33b0*/  IMAD.SHL.U32 R2, R0, 0x4, RZ ;  /* 0x0000000400027824 */ /* 0x00ffc800078e00ff */
[----:B------:R-:W-:Y:S02]  /*33c0*/  UMOV UR5, 0x400 ;  /* 0x0000040000057882 */ /* 0x000fe40000000000 */
[----:B------:R-:W0:Y:S01]  /*33d0*/  S2UR UR4, SR_CgaCtaId ;  /* 0x00000000000479c3 */ /* 0x000e220000008800 */
[----:B------:R-:W-:Y:S01]  /*33e0*/  UIADD3 UR8, UPT, UPT, UR5, 0xda0, URZ ;  /* 0x00000da005087890 */ /* 0x000fe2000fffe0ff */
[----:B------:R-:W-:Y:S03]  /*33f0*/  BSSY.RECONVERGENT B0, `(.L_x_39) ;  /* 0x0000018000007945 */ /* 0x000fe60003800200 */
[----:B------:R-:W-:Y:S01]  /*3400*/  ULEA UR11, UR6, UR8, 0x18 ;  /* 0x00000008060b7291 */ /* 0x000fe2000f8ec0ff */
[----:B------:R-:W-:Y:S11]  /*3410*/  @P0 BRA `(.L_x_40) ;  /* 0x0000000000540947 */ /* 0x000ff60003800000 */
[----:B----4-:R-:W1:Y:S01]  /*3420*/  LDS R4, [R4+UR7] ;  /* 0x0000000704047984 */ /* 0x010e620008000800 */
[----:B------:R-:W-:Y:S02]  /*3430*/  UIADD3 UR8, UPT, UPT, UR5, 0x5e0, URZ ;  /* 0x000005e005087890 */ /* 0x000fe4000fffe0ff */
[----:B------:R-:W-:Y:S02]  /*3440*/  UIADD3 UR9, UPT, UPT, UR5, 0xff8, URZ ;  /* 0x00000ff805097890 */ /* 0x000fe4000fffe0ff */
[----:B------:R-:W-:Y:S02]  /*3450*/  UIADD3 UR10, UPT, UPT, UR5, 0x1070, URZ ;  /* 0x00001070050a7890 */ /* 0x000fe4000fffe0ff */
[----:B------:R-:W-:Y:S02]  /*3460*/  ULEA UR8, UR6, UR8, 0x18 ;  /* 0x0000000806087291 */ /* 0x000fe4000f8ec0ff */
[----:B------:R-:W-:Y:S02]  /*3470*/  ULEA UR9, UR6, UR9, 0x18 ;  /* 0x0000000906097291 */ /* 0x000fe4000f8ec0ff */
[----:B------:R-:W-:-:S02]  /*3480*/  ULEA UR10, UR6, UR10, 0x18 ;  /* 0x0000000a060a7291 */ /* 0x000fc4000f8ec0ff */
[----:B------:R-:W-:Y:S01]  /*3490*/  LEA R7, R0, UR8, 0x6 ;  /* 0x0000000800077c11 */ /* 0x000fe2000f8e30ff */
[----:B------:R-:W-:-:S04]  /*34a0*/  UIADD3 UR8, UPT, UPT, UR5, 0x10e8, URZ ;  /* 0x000010e805087890 */ /* 0x000fc8000fffe0ff */
[----:B------:R-:W-:Y:S01]  /*34b0*/  ULEA UR8, UR6, UR8, 0x18 ;  /* 0x0000000806087291 */ /* 0x000fe2000f8ec0ff */
[----:B-1----:R-:W-:Y:S04]  /*34c0*/  STS [R7], R4 ;  /* 0x0000000407007388 */ /* 0x002fe80000000800 */
[----:B------:R-:W-:Y:S04]  /*34d0*/  LDS R6, [R2+UR9] ;  /* 0x0000000902067984 */ /* 0x000fe80008000800 */
[----:B------:R-:W1:Y:S02]  /*34e0*/  LDS R9, [R2+UR10] ;  /* 0x0000000a02097984 */ /* 0x000e640008000800 */
[----:B-1----:R-:W-:-:S05]  /*34f0*/  FMUL R8, R6, -R9 ;  /* 0x8000000906087220 */ /* 0x002fca0000400000 */
[----:B------:R-:W-:Y:S04]  /*3500*/  STS [R7+0x4], R8 ;  /* 0x0000040807007388 */ /* 0x000fe80000000800 */
[----:B------:R-:W1:Y:S02]  /*3510*/  LDS R9, [R2+UR8] ;  /* 0x0000000802097984 */ /* 0x000e640008000800 */
[----:B-1----:R-:W-:-:S05]  /*3520*/  FMUL R6, R6, R9 ;  /* 0x0000000906067220 */ /* 0x002fca0000400000 */
[----:B------:R-:W-:Y:S04]  /*3530*/  STS [R7+0x8], R6 ;  /* 0x0000080607007388 */ /* 0x000fe80000000800 */
[----:B------:R-:W1:Y:S02]  /*3540*/  LDS R9, [R2+UR11] ;  /* 0x0000000b02097984 */ /* 0x000e640008000800 */
[----:B-1----:R-:W-:-:S05]  /*3550*/  FMUL R4, R4, R9 ;  /* 0x0000000904047220 */ /* 0x002fca0000400000 */
[----:B------:R1:W-:Y:S02]  /*3560*/  STS [R7+0xc], R4 ;  /* 0x00000c0407007388 */ /* 0x0003e40000000800 */
.L_x_40:
[----:B0-----:R-:W-:Y:S05]  /*3570*/  BSYNC.RECONVERGENT B0 ;  /* 0x0000000000007941 */ /* 0x001fea0003800200 */
.L_x_39:
[----:B------:R-:W-:Y:S01]  /*3580*/  ISETP.NE.AND P0, PT, R12, RZ, PT ;  /* 0x000000ff0c00720c */ /* 0x000fe20003f05270 */
[----:B------:R-:W-:-:S12]  /*3590*/  BSSY.RECONVERGENT B0, `(.L_x_41) ;  /* 0x0000035000007945 */ /* 0x000fd80003800200 */
[----:B------:R-:W-:Y:S05]  /*35a0*/  @!P0 BRA `(.L_x_42) ;  /* 0x0000000000cc8947 */ /* 0x000fea0003800000 */
[----:B-1--4-:R-:W-:Y:S01]  /*35b0*/  IABS R4, R5 ;  /* 0x0000000500047213 */ /* 0x012fe20000000000 */
[----:B------:R-:W-:Y:S01]  /*35c0*/  UIADD3 UR7, UPT, UPT, UR5, 0xff8, URZ ;  /* 0x00000ff805077890 */ /* 0x000fe2000fffe0ff */
[----:B------:R-:W-:Y:S01]  /*35d0*/  IABS R10, R0 ;  /* 0x00000000000a7213 */ /* 0x000fe20000000000 */
[----:B------:R-:W-:Y:S01]  /*35e0*/  UIADD3 UR9, UPT, UPT, UR5, 0xf80, URZ ;  /* 0x00000f8005097890 */ /* 0x000fe2000fffe0ff */
[----:B------:R-:W0:Y:S01]  /*35f0*/  I2F.RP R8, R4 ;  /* 0x0000000400087306 */ /* 0x000e220000209400 */
[----:B------:R-:W-:Y:S01]  /*3600*/  ISETP.GE.AND P1, PT, R0, RZ, PT ;  /* 0x000000ff0000720c */ /* 0x000fe20003f26270 */
[----:B------:R-:W-:Y:S01]  /*3610*/  ULEA UR7, UR6, UR7, 0x18 ;  /* 0x0000000706077291 */ /* 0x000fe2000f8ec0ff */
[----:B------:R-:W-:Y:S01]  /*3620*/  ISETP.NE.AND P2, PT, R5, RZ, PT ;  /* 0x000000ff0500720c */ /* 0x000fe20003f45270 */
[----:B------:R-:W-:Y:S02]  /*3630*/  UIADD3 UR8, UPT, UPT, UR5, 0x1070, URZ ;  /* 0x0000107005087890 */ /* 0x000fe4000fffe0ff */
[----:B------:R-:W-:-:S02]  /*3640*/  ULEA UR9, UR6, UR9, 0x18 ;  /* 0x0000000906097291 */ /* 0x000fc4000f8ec0ff */
[----:B------:R-:W-:Y:S01]  /*3650*/  ULEA UR8, UR6, UR8, 0x18 ;  /* 0x0000000806087291 */ /* 0x000fe2000f8ec0ff */
[----:B0-----:R-:W0:Y:S02]  /*3660*/  MUFU.RCP R8, R8 ;  /* 0x0000000800087308 */ /* 0x001e240000001000 */
[----:B0-----:R-:W-:-:S06]  /*3670*/  VIADD R6, R8, 0xffffffe ;  /* 0x0ffffffe08067836 */ /* 0x001fcc0000000000 */
[----:B------:R0:W1:Y:S02]  /*3680*/  F2I.FTZ.U32.TRUNC.NTZ R7, R6 ;  /* 0x0000000600077305 */ /* 0x000064000021f000 */
[----:B0-----:R-:W-:Y:S02]  /*3690*/  HFMA2 R6, -RZ, RZ, 0, 0 ;  /* 0x00000000ff067431 */ /* 0x001fe400000001ff */
[----:B-1----:R-:W-:-:S04]  /*36a0*/  IMAD.MOV R9, RZ, RZ, -R7 ;  /* 0x000000ffff097224 */ /* 0x002fc800078e0a07 */
        /* <DEDUP_REMOVED lines=10> */
[----:B------:R-:W-:-:S05]  /*3750*/  MOV R4, R7 ;  /* 0x0000000700047202 */ /* 0x000fca0000000f00 */
[----:B------:R-:W-:Y:S01]  /*3760*/  @!P1 IMAD.MOV R4, RZ, RZ, -R4 ;  /* 0x000000ffff049224 */ /* 0x000fe200078e0a04 */
[----:B------:R-:W-:-:S04]  /*3770*/  @!P2 LOP3.LUT R4, RZ, R5, RZ, 0x33, !PT ;  /* 0x00000005ff04a212 */ /* 0x000fc800078e33ff */
[C---:B------:R-:W-:Y:S01]  /*3780*/  LEA R6, R4.reuse, UR7, 0x2 ;  /* 0x0000000704067c11 */ /* 0x040fe2000f8e10ff */
[----:B------:R-:W-:Y:S01]  /*3790*/  UIADD3 UR7, UPT, UPT, UR5, 0x5e0, URZ ;  /* 0x000005e005077890 */ /* 0x000fe2000fffe0ff */
[C---:B------:R-:W-:Y:S02]  /*37a0*/  LEA R8, R4.reuse, UR9, 0x2 ;  /* 0x0000000904087c11 */ /* 0x040fe4000f8e10ff */
[C---:B------:R-:W-:Y:S01]  /*37b0*/  LEA R9, R4.reuse, UR8, 0x2 ;  /* 0x0000000804097c11 */ /* 0x040fe2000f8e10ff */
[----:B------:R-:W-:Y:S01]  /*37c0*/  ULEA UR7, UR6, UR7, 0x18 ;  /* 0x0000000706077291 */ /* 0x000fe2000f8ec0ff */
[----:B------:R-:W0:Y:S05]  /*37d0*/  LDS R6, [R6] ;  /* 0x0000000006067984 */ /* 0x000e2a0000000800 */
[----:B------:R-:W-:Y:S01]  /*37e0*/  LEA R7, R4, UR7, 0x6 ;  /* 0x0000000704077c11 */ /* 0x000fe2000f8e30ff */
[----:B------:R-:W-:-:S04]  /*37f0*/  UIADD3 UR7, UPT, UPT, UR5, 0x10e8, URZ ;  /* 0x000010e805077890 */ /* 0x000fc8000fffe0ff */
[----:B------:R-:W-:-:S06]  /*3800*/  ULEA UR7, UR6, UR7, 0x18 ;  /* 0x0000000706077291 */ /* 0x000fcc000f8ec0ff */
[C---:B------:R-:W-:Y:S02]  /*3810*/  LEA R11, R4.reuse, UR7, 0x2 ;  /* 0x00000007040b7c11 */ /* 0x040fe4000f8e10ff */
[----:B------:R-:W-:Y:S01]  /*3820*/  LEA R4, R4, UR11, 0x2 ;  /* 0x0000000b04047c11 */ /* 0x000fe2000f8e10ff */
[----:B0-----:R-:W-:Y:S04]  /*3830*/  STS [R7+0x10], R6 ;  /* 0x0000100607007388 */ /* 0x001fe80000000800 */
[----:B------:R-:W-:Y:S04]  /*3840*/  LDS R8, [R8] ;  /* 0x0000000008087984 */ /* 0x000fe80000000800 */
[----:B------:R-:W0:Y:S02]  /*3850*/  LDS R9, [R9] ;  /* 0x0000000009097984 */ /* 0x000e240000000800 */
[----:B0-----:R-:W-:-:S05]  /*3860*/  FMUL R10, R8, R9 ;  /* 0x00000009080a7220 */ /* 0x001fca0000400000 */
[----:B------:R-:W-:Y:S04]  /*3870*/  STS [R7+0x14], R10 ;  /* 0x0000140a07007388 */ /* 0x000fe80000000800 */
[----:B------:R-:W0:Y:S02]  /*3880*/  LDS R11, [R11] ;  /* 0x000000000b0b7984 */ /* 0x000e240000000800 */
[----:B0-----:R-:W-:-:S05]  /*3890*/  FMUL R12, R8, -R11 ;  /* 0x8000000b080c7220 */ /* 0x001fca0000400000 */
[----:B------:R-:W-:Y:S04]  /*38a0*/  STS [R7+0x18], R12 ;  /* 0x0000180c07007388 */ /* 0x000fe80000000800 */
[----:B------:R-:W0:Y:S02]  /*38b0*/  LDS R15, [R4] ;  /* 0x00000000040f7984 */ /* 0x000e240000000800 */
[----:B0-----:R-:W-:-:S05]  /*38c0*/  FMUL R6, R6, R15 ;  /* 0x0000000f06067220 */ /* 0x001fca0000400000 */
[----:B------:R0:W-:Y:S02]  /*38d0*/  STS [R7+0x1c], R6 ;  /* 0x00001c0607007388 */ /* 0x0001e40000000800 */
.L_x_42:
[----:B------:R-:W-:Y:S05]  /*38e0*/  BSYNC.RECONVERGENT B0 ;  /* 0x0000000000007941 */ /* 0x000fea0003800200 */
.L_x_41:
[----:B------:R-:W-:Y:S01]  /*38f0*/  ISETP.NE.AND P0, PT, R13, RZ, PT ;  /* 0x000000ff0d00720c */ /* 0x000fe20003f05270 */
[----:B------:R-:W-:-:S12]  /*3900*/  BSSY.RECONVERGENT B0, `(.L_x_43) ;  /* 0x000002c000007945 */ /* 0x000fd80003800200 */
[----:B------:R-:W-:Y:S05]  /*3910*/  @!P0 BRA `(.L_x_44) ;  /* 0x0000000000a88947 */ /* 0x000fea0003800000 */
[----:B-1--4-:R-:W-:Y:S01]  /*3920*/  IABS R4, R5 ;  /* 0x0000000500047213 */ /* 0x012fe20000000000 */
[----:B------:R-:W-:Y:S01]  /*3930*/  UIADD3 UR7, UPT, UPT, UR5, 0x5e0, URZ ;  /* 0x000005e005077890 */ /* 0x000fe2000fffe0ff */
[----:B------:R-:W-:Y:S01]  /*3940*/  IABS R10, R0 ;  /* 0x00000000000a7213 */ /* 0x000fe20000000000 */
[----:B------:R-:W-:Y:S01]  /*3950*/  UIADD3 UR8, UPT, UPT, UR5, 0x10e8, URZ ;  /* 0x000010e805087890 */ /* 0x000fe2000fffe0ff */
[----:B------:R-:W1:Y:S01]  /*3960*/  I2F.RP R8, R4 ;  /* 0x0000000400087306 */ /* 0x000e620000209400 */
[----:B------:R-:W-:Y:S01]  /*3970*/  ISETP.GE.AND P1, PT, R0, RZ, PT ;  /* 0x000000ff0000720c */ /* 0x000fe20003f26270 */
[----:B------:R-:W-:Y:S01]  /*3980*/  ULEA UR7, UR6, UR7, 0x18 ;  /* 0x0000000706077291 */ /* 0x000fe2000f8ec0ff */
[----:B------:R-:W-:Y:S01]  /*3990*/  ISETP.NE.AND P2, PT, R5, RZ, PT ;  /* 0x000000ff0500720c */ /* 0x000fe20003f45270 */
[----:B------:R-:W-:-:S04]  /*39a0*/  ULEA UR8, UR6, UR8, 0x18 ;  /* 0x0000000806087291 */ /* 0x000fc8000f8ec0ff */
[----:B-1----:R-:W0:Y:S02]  /*39b0*/  MUFU.RCP R8, R8 ;  /* 0x0000000800087308 */ /* 0x002e240000001000 */
[----:B0-----:R-:W-:-:S06]  /*39c0*/  VIADD R6, R8, 0xffffffe ;  /* 0x0ffffffe08067836 */ /* 0x001fcc0000000000 */
[----:B------:R0:W1:Y:S02]  /*39d0*/  F2I.FTZ.U32.TRUNC.NTZ R7, R6 ;  /* 0x0000000600077305 */ /* 0x000064000021f000 */
[----:B0-----:R-:W-:Y:S02]  /*39e0*/  IMAD.MOV.U32 R6, RZ, RZ, RZ ;  /* 0x000000ffff067224 */ /* 0x001fe400078e00ff */
[----:B-1----:R-:W-:-:S04]  /*39f0*/  IMAD.MOV R9, RZ, RZ, -R7 ;  /* 0x000000ffff097224 */ /* 0x002fc800078e0a07 */
[----:B------:R-:W-:-:S04]  /*3a00*/  IMAD R9, R9, R4, RZ ;  /* 0x0000000409097224 */ /* 0x000fc800078e02ff */
[----:B------:R-:W-:Y:S01]  /*3a10*/  IMAD.HI.U32 R9, R7, R9, R6 ;  /* 0x0000000907097227 */ /* 0x000fe200078e0006 */
[----:B------:R-:W-:-:S05]  /*3a20*/  MOV R7, R10 ;  /* 0x0000000a00077202 */ /* 0x000fca0000000f00 */
[----:B------:R-:W-:-:S04]  /*3a30*/  IMAD.HI.U32 R9, R9, R7, RZ ;  /* 0x0000000709097227 */ /* 0x000fc800078e00ff */
[----:B------:R-:W-:-:S04]  /*3a40*/  IMAD.MOV R9, RZ, RZ, -R9 ;  /* 0x000000ffff097224 */ /* 0x000fc800078e0a09 */
[----:B------:R-:W-:-:S05]  /*3a50*/  IMAD R7, R4, R9, R7 ;  /* 0x0000000904077224 */ /* 0x000fca00078e0207 */
[----:B------:R-:W-:-:S13]  /*3a60*/  ISETP.GT.U32.AND P0, PT, R4, R7, PT ;  /* 0x000000070400720c */ /* 0x000fda0003f04070 */
[----:B------:R-:W-:-:S05]  /*3a70*/  @!P0 IMAD.IADD R7, R7, 0x1, -R4 ;  /* 0x0000000107078824 */ /* 0x000fca00078e0a04 */
[----:B------:R-:W-:-:S13]  /*3a80*/  ISETP.GT.U32.AND P0, PT, R4, R7, PT ;  /* 0x000000070400720c */ /* 0x000fda0003f04070 */
[----:B------:R-:W-:-:S04]  /*3a90*/  @!P0 IMAD.IADD R7, R7, 0x1, -R4 ;  /* 0x0000000107078824 */ /* 0x000fc800078e0a04 */
[----:B------:R-:W-:-:S05]  /*3aa0*/  IMAD.MOV.U32 R4, RZ, RZ, R7 ;  /* 0x000000ffff047224 */ /* 0x000fca00078e0007 */
[----:B------:R-:W-:Y:S02]  /*3ab0*/  @!P1 IADD3 R4, PT, PT, -R4, RZ, RZ ;  /* 0x000000ff04049210 */ /* 0x000fe40007ffe1ff */
[----:B------:R-:W-:-:S04]  /*3ac0*/  @!P2 LOP3.LUT R4, RZ, R5, RZ, 0x33, !PT ;  /* 0x00000005ff04a212 */ /* 0x000fc800078e33ff */
[C---:B------:R-:W-:Y:S01]  /*3ad0*/  LEA R6, R4.reuse, UR7, 0x6 ;  /* 0x0000000704067c11 */ /* 0x040fe2000f8e30ff */
[----:B------:R-:W-:Y:S01]  /*3ae0*/  UIADD3 UR7, UPT, UPT, UR5, 0x1070, URZ ;  /* 0x0000107005077890 */ /* 0x000fe2000fffe0ff */
[----:B------:R-:W-:-:S03]  /*3af0*/  LEA R7, R4, UR8, 0x2 ;  /* 0x0000000804077c11 */ /* 0x000fc6000f8e10ff */
[----:B------:R-:W-:Y:S01]  /*3b00*/  STS [R6+0x20], RZ ;  /* 0x000020ff06007388 */ /* 0x000fe20000000800 */
[----:B------:R-:W-:-:S03]  /*3b10*/  ULEA UR7, UR6, UR7, 0x18 ;  /* 0x0000000706077291 */ /* 0x000fc6000f8ec0ff */
[----:B------:R-:W0:Y:S03]  /*3b20*/  LDS R7, [R7] ;  /* 0x0000000007077984 */ /* 0x000e260000000800 */
[----:B------:R-:W-:Y:S01]  /*3b30*/  LEA R8, R4, UR7, 0x2 ;  /* 0x0000000704087c11 */ /* 0x000fe2000f8e10ff */
[----:B------:R-:W-:-:S04]  /*3b40*/  UIADD3 UR7, UPT, UPT, UR5, 0xe90, URZ ;  /* 0x00000e9005077890 */ /* 0x000fc8000fffe0ff */
[----:B------:R-:W-:-:S06]  /*3b50*/  ULEA UR7, UR6, UR7, 0x18 ;  /* 0x0000000706077291 */ /* 0x000fcc000f8ec0ff */
[----:B------:R-:W-:Y:S01]  /*3b60*/  LEA R4, R4, UR7, 0x2 ;  /* 0x0000000704047c11 */ /* 0x000fe2000f8e10ff */
[----:B0-----:R-:W-:Y:S04]  /*3b70*/  STS [R6+0x24], R7 ;  /* 0x0000240706007388 */ /* 0x001fe80000000800 */
[----:B------:R-:W0:Y:S04]  /*3b80*/  LDS R9, [R8] ;  /* 0x0000000008097984 */ /* 0x000e280000000800 */
[----:B0-----:R-:W-:Y:S04]  /*3b90*/  STS [R6+0x28], R9 ;  /* 0x0000280906007388 */ /* 0x001fe80000000800 */
[----:B------:R-:W0:Y:S04]  /*3ba0*/  LDS R11, [R4] ;  /* 0x00000000040b7984 */ /* 0x000e280000000800 */
[----:B0-----:R2:W-:Y:S02]  /*3bb0*/  STS [R6+0x2c], R11 ;  /* 0x00002c0b06007388 */ /* 0x0015e40000000800 */
.L_x_44:
[----:B------:R-:W-:Y:S05]  /*3bc0*/  BSYNC.RECONVERGENT B0 ;  /* 0x0000000000007941 */ /* 0x000fea0003800200 */
.L_x_43:
[----:B------:R-:W-:Y:S01]  /*3bd0*/  ISETP.NE.AND P0, PT, R14, RZ, PT ;  /* 0x000000ff0e00720c */ /* 0x000fe20003f05270 */
[----:B------:R-:W-:-:S12]  /*3be0*/  BSSY.RECONVERGENT B0, `(.L_x_45) ;  /* 0x0000020000007945 */ /* 0x000fd80003800200 */
[----:B------:R-:W-:Y:S05]  /*3bf0*/  @!P0 BRA `(.L_x_46) ;  /* 0x0000000000788947 */ /* 0x000fea0003800000 */
[----:B-1--4-:R-:W-:Y:S01]  /*3c00*/  IABS R4, R5 ;  /* 0x0000000500047213 */ /* 0x012fe20000000000 */
[----:B------:R-:W-:Y:S01]  /*3c10*/  UIADD3 UR7, UPT, UPT, UR5, 0x5e0, URZ ;  /* 0x000005e005077890 */ /* 0x000fe2000fffe0ff */
[----:B------:R-:W-:Y:S01]  /*3c20*/  IABS R10, R0 ;  /* 0x00000000000a7213 */ /* 0x000fe20000000000 */
[----:B--2---:R-:W-:Y:S01]  /*3c30*/  HFMA2 R11, -RZ, RZ, 1.875, 0 ;  /* 0x3f800000ff0b7431 */ /* 0x004fe200000001ff */
[----:B------:R-:W1:Y:S01]  /*3c40*/  I2F.RP R8, R4 ;  /* 0x0000000400087306 */ /* 0x000e620000209400 */
[----:B------:R-:W-:Y:S01]  /*3c50*/  ISETP.GE.AND P1, PT, R0, RZ, PT ;  /* 0x000000ff0000720c */ /* 0x000fe20003f26270 */
[----:B------:R-:W-:Y:S01]  /*3c60*/  ULEA UR7, UR6, UR7, 0x18 ;  /* 0x0000000706077291 */ /* 0x000fe2000f8ec0ff */
[----:B------:R-:W-:-:S05]  /*3c70*/  ISETP.NE.AND P2, PT, R5, RZ, PT ;  /* 0x000000ff0500720c */ /* 0x000fca0003f45270 */
[----:B-1----:R-:W0:Y:S02]  /*3c80*/  MUFU.RCP R8, R8 ;  /* 0x0000000800087308 */ /* 0x002e240000001000 */
[----:B0-----:R-:W-:-:S06]  /*3c90*/  VIADD R6, R8, 0xffffffe ;  /* 0x0ffffffe08067836 */ /* 0x001fcc0000000000 */
[----:B------:R0:W1:Y:S02]  /*3ca0*/  F2I.FTZ.U32.TRUNC.NTZ R7, R6 ;  /* 0x0000000600077305 */ /* 0x000064000021f000 */
[----:B0-----:R-:W-:Y:S02]  /*3cb0*/  IMAD.MOV.U32 R6, RZ, RZ, RZ ;  /* 0x000000ffff067224 */ /* 0x001fe400078e00ff */
[----:B-1----:R-:W-:-:S04]  /*3cc0*/  IMAD.MOV R9, RZ, RZ, -R7 ;  /* 0x000000ffff097224 */ /* 0x002fc800078e0a07 */
[----:B------:R-:W-:-:S04]  /*3cd0*/  IMAD R9, R9, R4, RZ ;  /* 0x0000000409097224 */ /* 0x000fc800078e02ff */
[----:B------:R-:W-:-:S04]  /*3ce0*/  IMAD.HI.U32 R9, R7, R9, R6 ;  /* 0x0000000907097227 */ /* 0x000fc800078e0006 */
[----:B------:R-:W-:Y:S02]  /*3cf0*/  IMAD.MOV.U32 R7, RZ, RZ, R10 ;  /* 0x000000ffff077224 */ /* 0x000fe400078e000a */
[----:B------:R-:W-:Y:S02]  /*3d00*/  IMAD.MOV.U32 R10, RZ, RZ, RZ ;  /* 0x000000ffff0a7224 */ /* 0x000fe400078e00ff */
[----:B------:R-:W-:-:S05]  /*3d10*/  IMAD.HI.U32 R9, R9, R7, RZ ;  /* 0x0000000709097227 */ /* 0x000fca00078e00ff */
[----:B------:R-:W-:-:S05]  /*3d20*/  IADD3 R9, PT, PT, -R9, RZ, RZ ;  /* 0x000000ff09097210 */ /* 0x000fca0007ffe1ff */
[----:B------:R-:W-:Y:S01]  /*3d30*/  IMAD R7, R4, R9, R7 ;  /* 0x0000000904077224 */ /* 0x000fe200078e0207 */
[----:B------:R-:W-:-:S04]  /*3d40*/  CS2R R8, SRZ ;  /* 0x0000000000087805 */ /* 0x000fc8000001ff00 */
[----:B------:R-:W-:-:S13]  /*3d50*/  ISETP.GT.U32.AND P0, PT, R4, R7, PT ;  /* 0x000000070400720c */ /* 0x000fda0003f04070 */
[----:B------:R-:W-:-:S05]  /*3d60*/  @!P0 IMAD.IADD R7, R7, 0x1, -R4 ;  /* 0x0000000107078824 */ /* 0x000fca00078e0a04 */
[----:B------:R-:W-:-:S13]  /*3d70*/  ISETP.GT.U32.AND P0, PT, R4, R7, PT ;  /* 0x000000070400720c */ /* 0x000fda0003f04070 */
[----:B------:R-:W-:-:S04]  /*3d80*/  @!P0 IMAD.IADD R7, R7, 0x1, -R4 ;  /* 0x0000000107078824 */ /* 0x000fc800078e0a04 */
[----:B------:R-:W-:-:S04]  /*3d90*/  IMAD.MOV.U32 R4, RZ, RZ, R7 ;  /* 0x000000ffff047224 */ /* 0x000fc800078e0007 */
[----:B------:R-:W-:Y:S01]  /*3da0*/  @!P1 IMAD.MOV R4, RZ, RZ, -R4 ;  /* 0x000000ffff049224 */ /* 0x000fe200078e0a04 */
[----:B------:R-:W-:-:S04]  /*3db0*/  @!P2 LOP3.LUT R4, RZ, R5, RZ, 0x33, !PT ;  /* 0x00000005ff04a212 */ /* 0x000fc800078e33ff */
[----:B------:R-:W-:-:S05]  /*3dc0*/  LEA R4, R4, UR7, 0x6 ;  /* 0x0000000704047c11 */ /* 0x000fca000f8e30ff */
[----:B------:R3:W-:Y:S02]  /*3dd0*/  STS.128 [R4+0x30], R8 ;  /* 0x0000300804007388 */ /* 0x0007e40000000c00 */
.L_x_46:
[----:B------:R-:W-:Y:S05]  /*3de0*/  BSYNC.RECONVERGENT B0 ;  /* 0x0000000000007941 */ /* 0x000fea0003800200 */
.L_x_45:
[----:B------:R-:W-:Y:S01]  /*3df0*/  BAR.SYNC.DEFER_BLOCKING 0x0 ;  /* 0x0000000000007b1d */ /* 0x000fe20000010000 */
[----:B------:R-:W-:Y:S01]  /*3e00*/  ISETP.GE.AND P0, PT, R5, 0x1, PT ;  /* 0x000000010500780c */ /* 0x000fe20003f06270 */
[----:B------:R-:W-:Y:S02]  /*3e10*/  UIADD3 UR8, UPT, UPT, UR5, 0x5a0, URZ ;  /* 0x000005a005087890 */ /* 0x000fe4000fffe0ff */
[----:B------:R-:W-:Y:S02]  /*3e20*/  UIADD3 UR7, UPT, UPT, UR5, 0xd60, URZ ;  /* 0x00000d6005077890 */ /* 0x000fe4000fffe0ff */
[----:B------:R-:W-:Y:S02]  /*3e30*/  ULEA UR10, UR4, UR8, 0x18 ;  /* 0x00000008040a7291 */ /* 0x000fe4000f8ec0ff */
[----:B------:R-:W-:-:S06]  /*3e40*/  ULEA UR7, UR6, UR7, 0x18 ;  /* 0x0000000706077291 */ /* 0x000fcc000f8ec0ff */
[----:B------:R-:W-:Y:S06]  /*3e50*/  @!P0 BRA `(.L_x_47) ;  /* 0x0000000400c08947 */ /* 0x000fec0003800000 */
[C---:B------:R-:W-:Y:S01]  /*3e60*/  ISETP.GE.U32.AND P0, PT, R5.reuse, 0x4, PT ;  /* 0x000000040500780c */ /* 0x040fe20003f06070 */
[----:B---3--:R-:W-:Y:S01]  /*3e70*/  IMAD.MOV.U32 R10, RZ, RZ, RZ ;  /* 0x000000ffff0a7224 */ /* 0x008fe200078e00ff */
[----:B01----:R-:W-:Y:S02]  /*3e80*/  SHF.R.S32.HI R7, RZ, 0x1f, R0 ;  /* 0x0000001fff077819 */ /* 0x003fe40000011400 */
[----:B------:R-:W-:Y:S02]  /*3e90*/  LOP3.LUT R9, R5, 0x3, RZ, 0xc0, !PT ;  /* 0x0000000305097812 */ /* 0x000fe400078ec0ff */
[----:B------:R-:W-:-:S04]  /*3ea0*/  LEA.HI R7, R7, R0, RZ, 0x2 ;  /* 0x0000000007077211 */ /* 0x000fc800078f10ff */
[C---:B--2-4-:R-:W-:Y:S01]  /*3eb0*/  LOP3.LUT R11, R7.reuse, 0xfffffffc, RZ, 0xc0, !PT ;  /* 0xfffffffc070b7812 */ /* 0x054fe200078ec0ff */
[----:B------:R-:W-:-:S04]  /*3ec0*/  IMAD.SHL.U32 R8, R7, 0x4, RZ ;  /* 0x0000000407087824 */ /* 0x000fc800078e00ff */
[----:B------:R-:W-:Y:S01]  /*3ed0*/  IMAD.IADD R11, R0, 0x1, -R11 ;  /* 0x00000001000b7824 */ /* 0x000fe200078e0a0b */
[----:B------:R-:W-:Y:S01]  /*3ee0*/  LOP3.LUT R8, R8, 0xfffffff0, RZ, 0xc0, !PT ;  /* 0xfffffff008087812 */ /* 0x000fe200078ec0ff */
[----:B------:R-:W-:Y:S06]  /*3ef0*/  @!P0 BRA `(.L_x_48) ;  /* 0x0000000400208947 */ /* 0x000fec0003800000 */
[----:B------:R-:W-:Y:S01]  /*3f00*/  UIADD3 UR8, UPT, UPT, UR5, 0x5e0, URZ ;  /* 0x000005e005087890 */ /* 0x000fe2000fffe0ff */
[----:B------:R-:W-:Y:S02]  /*3f10*/  LOP3.LUT R10, R5, 0x7ffffffc, RZ, 0xc0, !PT ;  /* 0x7ffffffc050a7812 */ /* 0x000fe400078ec0ff */
[----:B------:R-:W-:Y:S01]  /*3f20*/  ISETP.GT.AND P0, PT, R0, 0xf, PT ;  /* 0x0000000f0000780c */ /* 0x000fe20003f04270 */
[----:B------:R-:W-:Y:S01]  /*3f30*/  ULEA UR8, UR6, UR8, 0x18 ;  /* 0x0000000806087291 */ /* 0x000fe2000f8ec0ff */
[----:B------:R-:W-:-:S05]  /*3f40*/  IADD3 R14, PT, PT, -R10, RZ, RZ ;  /* 0x000000ff0a0e7210 */ /* 0x000fca0007ffe1ff */
[----:B------:R-:W-:-:S05]  /*3f50*/  LEA R12, R11, UR8, 0x2 ;  /* 0x000000080b0c7c11 */ /* 0x000fca000f8e10ff */
[----:B------:R-:W-:-:S07]  /*3f60*/  VIADD R12, R12, 0x80 ;  /* 0x000000800c0c7836 */ /* 0x000fce0000000000 */
.L_x_57:
[----:B------:R-:W-:Y:S04]  /*3f70*/  BSSY.RECONVERGENT B0, `(.L_x_49) ;  /* 0x000000d000007945 */ /* 0x000fe80003800200 */
[----:B0123--:R-:W-:Y:S05]  /*3f80*/  @P0 BRA `(.L_x_50) ;  /* 0x00000000002c0947 */ /* 0x00ffea0003800000 */
[----:B------:R-:W-:Y:S04]  /*3f90*/  LDS R13, [R12+-0x80] ;  /* 0xffff80000c0d7984 */ /* 0x000fe80000000800 */
[----:B------:R-:W0:Y:S04]  /*3fa0*/  LDS.128 R4, [R8+UR10] ;  /* 0x0000000a08047984 */ /* 0x000e280008000c00 */
[----:B------:R-:W1:Y:S04]  /*3fb0*/  LDS R15, [R12+-0x70] ;  /* 0xffff90000c0f7984 */ /* 0x000e680000000800 */
[----:B------:R-:W2:Y:S04]  /*3fc0*/  LDS R16, [R12+-0x60] ;  /* 0xffffa0000c107984 */ /* 0x000ea80000000800 */
[----:B------:R-:W3:Y:S01]  /*3fd0*/  LDS R17, [R12+-0x50] ;  /* 0xffffb0000c117984 */ /* 0x000ee20000000800 */
[----:B0-----:R-:W-:-:S04]  /*3fe0*/  FFMA R4, R4, R13, RZ ;  /* 0x0000000d04047223 */ /* 0x001fc800000000ff */
[----:B-1----:R-:W-:-:S04]  /*3ff0*/  FFMA R5, R15, R5, R4 ;  /* 0x000000050f057223 */ /* 0x002fc80000000004 */
[----:B--2---:R-:W-:-:S04]  /*4000*/  FFMA R6, R16, R6, R5 ;  /* 0x0000000610067223 */ /* 0x004fc80000000005 */
[----:B---3--:R-:W-:-:S05]  /*4010*/  FFMA R7, R17, R7, R6 ;  /* 0x0000000711077223 */ /* 0x008fca0000000006 */
[----:B------:R0:W-:Y:S04]  /*4020*/  STS [R2+UR7], R7 ;  /* 0x0000000702007988 */ /* 0x0001e80008000807 */
[----:B------:R0:W-:Y:S02]  /*4030*/  STS [R2+UR10], R7 ;  /* 0x0000000702007988 */ /* 0x0001e4000800080a */
.L_x_50:
[----:B------:R-:W-:Y:S05]  /*4040*/  BSYNC.RECONVERGENT B0 ;  /* 0x0000000000007941 */ /* 0x000fea0003800200 */
.L_x_49:
[----:B------:R-:W-:Y:S01]  /*4050*/  BAR.SYNC.DEFER_BLOCKING 0x0 ;  /* 0x0000000000007b1d */ /* 0x000fe20000010000 */
[----:B------:R-:W-:-:S05]  /*4060*/  ISETP.GT.AND P0, PT, R0, 0xf, PT ;  /* 0x0000000f0000780c */ /* 0x000fca0003f04270 */
[----:B------:R-:W-:Y:S08]  /*4070*/  BSSY.RECONVERGENT B0, `(.L_x_51) ;  /* 0x000000d000007945 */ /* 0x000ff00003800200 */
[----:B------:R-:W-:Y:S05]  /*4080*/  @P0 BRA `(.L_x_52) ;  /* 0x00000000002c0947 */ /* 0x000fea0003800000 */
[----:B------:R-:W-:Y:S04]  /*4090*/  LDS R13, [R12+-0x40] ;  /* 0xffffc0000c0d7984 */ /* 0x000fe80000000800 */
[----:B0-----:R-:W0:Y:S04]  /*40a0*/  LDS.128 R4, [R8+UR10] ;  /* 0x0000000a08047984 */ /* 0x001e280008000c00 */
        /* <DEDUP_REMOVED lines=9> */
.L_x_52:
[----:B------:R-:W-:Y:S05]  /*4140*/  BSYNC.RECONVERGENT B0 ;  /* 0x0000000000007941 */ /* 0x000fea0003800200 */
.L_x_51:
[----:B------:R-:W-:Y:S06]  /*4150*/  BAR.SYNC.DEFER_BLOCKING 0x0 ;  /* 0x0000000000007b1d */ /* 0x000fec0000010000 */
[----:B------:R-:W-:Y:S04]  /*4160*/  BSSY.RECONVERGENT B0, `(.L_x_53) ;  /* 0x000000d000007945 */ /* 0x000fe80003800200 */
[----:B------:R-:W-:Y:S05]  /*4170*/  @P0 BRA `(.L_x_54) ;  /* 0x00000000002c0947 */ /* 0x000fea0003800000 */
[----:B------:R-:W-:Y:S04]  /*4180*/  LDS R13, [R12] ;  /* 0x000000000c0d7984 */ /* 0x000fe80000000800 */
[----:B01----:R-:W0:Y:S04]  /*4190*/  LDS.128 R4, [R8+UR10] ;  /* 0x0000000a08047984 */ /* 0x003e280008000c00 */
[----:B------:R-:W1:Y:S04]  /*41a0*/  LDS R15, [R12+0x10] ;  /* 0x000010000c0f7984 */ /* 0x000e680000000800 */
[----:B------:R-:W2:Y:S04]  /*41b0*/  LDS R16, [R12+0x20] ;  /* 0x000020000c107984 */ /* 0x000ea80000000800 */
[----:B------:R-:W3:Y:S01]  /*41c0*/  LDS R17, [R12+0x30] ;  /* 0x000030000c117984 */ /* 0x000ee20000000800 */
[----:B0-----:R-:W-:-:S04]  /*41d0*/  FFMA R4, R4, R13, RZ ;  /* 0x0000000d04047223 */ /* 0x001fc800000000ff */
[----:B-1----:R-:W-:-:S04]  /*41e0*/  FFMA R5, R15, R5, R4 ;  /* 0x000000050f057223 */ /* 0x002fc80000000004 */
[----:B--2---:R-:W-:-:S04]  /*41f0*/  FFMA R6, R16, R6, R5 ;  /* 0x0000000610067223 */ /* 0x004fc80000000005 */
[----:B---3--:R-:W-:-:S05]  /*4200*/  FFMA R7, R17, R7, R6 ;  /* 0x0000000711077223 */ /* 0x008fca0000000006 */
[----:B------:R2:W-:Y:S04]  /*4210*/  STS [R2+UR7], R7 ;  /* 0x0000000702007988 */ /* 0x0005e80008000807 */
[----:B------:R2:W-:Y:S02]  /*4220*/  STS [R2+UR10], R7 ;  /* 0x0000000702007988 */ /* 0x0005e4000800080a */
.L_x_54:
[----:B------:R-:W-:Y:S05]  /*4230*/  BSYNC.RECONVERGENT B0 ;  /* 0x0000000000007941 */ /* 0x000fea0003800200 */
.L_x_53:
[----:B------:R-:W-:Y:S01]  /*4240*/  VIADD R14, R14, 0x4 ;  /* 0x000000040e0e7836 */ /* 0x000fe20000000000 */
[----:B------:R-:W-:Y:S04]  /*4250*/  BAR.SYNC.DEFER_BLOCKING 0x0 ;  /* 0x0000000000007b1d */ /* 0x000fe80000010000 */
[----:B------:R-:W-:Y:S02]  /*4260*/  ISETP.NE.AND P1, PT, R14, RZ, PT ;  /* 0x000000ff0e00720c */ /* 0x000fe40003f25270 */
[----:B------:R-:W-:Y:S04]  /*4270*/  BSSY.RECONVERGENT B0, `(.L_x_55) ;  /* 0x000000d000007945 */ /* 0x000fe80003800200 */
[----:B------:R-:W-:Y:S07]  /*4280*/  @P0 BRA `(.L_x_56) ;  /* 0x00000000002c0947 */ /* 0x000fee0003800000 */
[----:B------:R-:W-:Y:S04]  /*4290*/  LDS R13, [R12+0x40] ;  /* 0x000040000c0d7984 */ /* 0x000fe80000000800 */
[----:B012---:R-:W0:Y:S04]  /*42a0*/  LDS.128 R4, [R8+UR10] ;  /* 0x0000000a08047984 */ /* 0x007e280008000c00 */
        /* <DEDUP_REMOVED lines=9> */
.L_x_56:
[----:B------:R-:W-:Y:S05]  /*4340*/  BSYNC.RECONVERGENT B0 ;  /* 0x0000000000007941 */ /* 0x000fea0003800200 */
.L_x_55:
[----:B------:R-:W-:Y:S01]  /*4350*/  BAR.SYNC.DEFER_BLOCKING 0x0 ;  /* 0x0000000000007b1d */ /* 0x000fe20000010000 */
[----:B------:R-:W-:-:S05]  /*4360*/  VIADD R12, R12, 0x100 ;  /* 0x000001000c0c7836 */ /* 0x000fca0000000000 */
[----:B------:R-:W-:Y:S05]  /*4370*/  @P1 BRA `(.L_x_57) ;  /* 0xfffffff800fc1947 */ /* 0x000fea000383ffff */
.L_x_48:
[----:B------:R-:W-:-:S13]  /*4380*/  ISETP.NE.AND P0, PT, R9, RZ, PT ;  /* 0x000000ff0900720c */ /* 0x000fda0003f05270 */
[----:B------:R-:W-:Y:S05]  /*4390*/  @!P0 BRA `(.L_x_47) ;  /* 0x0000000000708947 */ /* 0x000fea0003800000 */
[----:B------:R-:W4:Y:S01]  /*43a0*/  S2UR UR8, SR_CgaCtaId ;  /* 0x00000000000879c3 */ /* 0x000f220000008800 */
[----:B------:R-:W-:Y:S01]  /*43b0*/  UMOV UR6, 0x400 ;  /* 0x0000040000067882 */ /* 0x000fe20000000000 */
[----:B------:R-:W-:Y:S01]  /*43c0*/  IMAD R4, R10, 0x10, R11 ;  /* 0x000000100a047824 */ /* 0x000fe200078e020b */
[----:B------:R-:W-:Y:S01]  /*43d0*/  UIADD3 UR6, UPT, UPT, UR6, 0x5e0, URZ ;  /* 0x000005e006067890 */ /* 0x000fe2000fffe0ff */
[----:B------:R-:W-:Y:S02]  /*43e0*/  ISETP.GT.AND P1, PT, R0, 0xf, PT ;  /* 0x0000000f0000780c */ /* 0x000fe40003f24270 */
[----:B------:R-:W-:Y:S01]  /*43f0*/  IADD3 R9, PT, PT, -R9, RZ, RZ ;  /* 0x000000ff09097210 */ /* 0x000fe20007ffe1ff */
[----:B----4-:R-:W-:-:S06]  /*4400*/  ULEA UR6, UR8, UR6, 0x18 ;  /* 0x0000000608067291 */ /* 0x010fcc000f8ec0ff */
[----:B------:R-:W-:-:S05]  /*4410*/  LEA R4, R4, UR6, 0x2 ;  /* 0x0000000604047c11 */ /* 0x000fca000f8e10ff */
[----:B------:R-:W-:-:S07]  /*4420*/  VIADD R10, R4, 0x20 ;  /* 0x00000020040a7836 */ /* 0x000fce0000000000 */
.L_x_60:
[----:B------:R-:W-:Y:S04]  /*4430*/  BSSY.RECONVERGENT B0, `(.L_x_58) ;  /* 0x000000d000007945 */ /* 0x000fe80003800200 */
[----:B----4-:R-:W-:Y:S05]  /*4440*/  @P1 BRA `(.L_x_59) ;  /* 0x00000000002c1947 */ /* 0x010fea0003800000 */
[----:B------:R-:W-:Y:S04]  /*4450*/  LDS R11, [R10+-0x20] ;  /* 0xffffe0000a0b7984 */ /* 0x000fe80000000800 */
[----:B0123--:R-:W0:Y:S04]  /*4460*/  LDS.128 R4, [R8+UR10] ;  /* 0x0000000a08047984 */ /* 0x00fe280008000c00 */
[----:B------:R-:W1:Y:S04]  /*4470*/  LDS R13, [R10+-0x10] ;  /* 0xfffff0000a0d7984 */ /* 0x000e680000000800 */
[----:B------:R-:W2:Y:S04]  /*4480*/  LDS R12, [R10] ;  /* 0x000000000a0c7984 */ /* 0x000ea80000000800 */
[----:B------:R-:W3:Y:S01]  /*4490*/  LDS R15, [R10+0x10] ;  /* 0x000010000a0f7984 */ /* 0x000ee20000000800 */
[----:B0-----:R-:W-:-:S04]  /*44a0*/  FFMA R4, R4, R11, RZ ;  /* 0x0000000b04047223 */ /* 0x001fc800000000ff */
[----:B-1----:R-:W-:-:S04]  /*44b0*/  FFMA R5, R13, R5, R4 ;  /* 0x000000050d057223 */ /* 0x002fc80000000004 */
[----:B--2---:R-:W-:-:S04]  /*44c0*/  FFMA R6, R12, R6, R5 ;  /* 0x000000060c067223 */ /* 0x004fc80000000005 */
[----:B---3--:R-:W-:-:S05]  /*44d0*/  FFMA R7, R15, R7, R6 ;  /* 0x000000070f077223 */ /* 0x008fca0000000006 */
[----:B------:R4:W-:Y:S04]  /*44e0*/  STS [R2+UR7], R7 ;  /* 0x0000000702007988 */ /* 0x0009e80008000807 */
[----:B------:R4:W-:Y:S02]  /*44f0*/  STS [R2+UR10], R7 ;  /* 0x0000000702007988 */ /* 0x0009e4000800080a */
.L_x_59:
[----:B------:R-:W-:Y:S05]  /*4500*/  BSYNC.RECONVERGENT B0 ;  /* 0x0000000000007941 */ /* 0x000fea0003800200 */
.L_x_58:
[----:B------:R-:W-:Y:S01]  /*4510*/  VIADD R9, R9, 0x1 ;  /* 0x0000000109097836 */ /* 0x000fe20000000000 */
[----:B------:R-:W-:Y:S01]  /*4520*/  BAR.SYNC.DEFER_BLOCKING 0x0 ;  /* 0x0000000000007b1d */ /* 0x000fe20000010000 */
[----:B------:R-:W-:-:S03]  /*4530*/  VIADD R10, R10, 0x40 ;  /* 0x000000400a0a7836 */ /* 0x000fc60000000000 */
[----:B------:R-:W-:-:S13]  /*4540*/  ISETP.NE.AND P0, PT, R9, RZ, PT ;  /* 0x000000ff0900720c */ /* 0x000fda0003f05270 */
[----:B------:R-:W-:Y:S05]  /*4550*/  @P0 BRA `(.L_x_60) ;  /* 0xfffffffc00b40947 */ /* 0x000fea000383ffff */
.L_x_47:
[----:B-1-34-:R-:W-:Y:S01]  /*4560*/  VIADD R4, R0, 0xfffffed4 ;  /* 0xfffffed400047836 */ /* 0x01afe20000000000 */
[----:B------:R-:W-:Y:S04]  /*4570*/  BSSY.RECONVERGENT B0, `(.L_x_61) ;  /* 0x000000c000007945 */ /* 0x000fe80003800200 */
[----:B------:R-:W-:-:S13]  /*4580*/  ISETP.GT.U32.AND P0, PT, R4, 0x2, PT ;  /* 0x000000020400780c */ /* 0x000fda0003f04070 */
[----:B------:R-:W-:Y:S05]  /*4590*/  @P0 BRA `(.L_x_62) ;  /* 0x0000000000240947 */ /* 0x000fea0003800000 */
[----:B------:R-:W1:Y:S01]  /*45a0*/  S2UR UR9, SR_CgaCtaId ;  /* 0x00000000000979c3 */ /* 0x000e620000008800 */
[----:B------:R-:W-:Y:S02]  /*45b0*/  UMOV UR6, 0x400 ;  /* 0x0000040000067882 */ /* 0x000fe40000000000 */
[----:B------:R-:W-:Y:S02]  /*45c0*/  UIADD3 UR8, UPT, UPT, UR6, 0x5a0, URZ ;  /* 0x000005a006087890 */ /* 0x000fe4000fffe0ff */
[----:B------:R-:W-:Y:S02]  /*45d0*/  UIADD3 UR6, UPT, UPT, UR6, 0x1160, URZ ;  /* 0x0000116006067890 */ /* 0x000fe4000fffe0ff */
[----:B-1----:R-:W-:Y:S02]  /*45e0*/  ULEA UR8, UR9, UR8, 0x18 ;  /* 0x0000000809087291 */ /* 0x002fe4000f8ec0ff */
[----:B------:R-:W-:-:S04]  /*45f0*/  ULEA UR6, UR9, UR6, 0x18 ;  /* 0x0000000609067291 */ /* 0x000fc8000f8ec0ff */
[----:B------:R-:W-:-:S06]  /*4600*/  LEA R5, R0, UR8, 0x4 ;  /* 0x0000000800057c11 */ /* 0x000fcc000f8e20ff */
[----:B------:R-:W1:Y:S04]  /*4610*/  LDS R5, [R5+-0x12b4] ;  /* 0xffed4c0005057984 */ /* 0x000e680000000800 */
[----:B-1----:R1:W-:Y:S02]  /*4620*/  STS [R2+UR6+-0x4b0], R5 ;  /* 0xfffb500502007988 */ /* 0x0023e40008000806 */
.L_x_62:
[----:B------:R-:W-:Y:S05]  /*4630*/  BSYNC.RECONVERGENT B0 ;  /* 0x0000000000007941 */ /* 0x000fea0003800200 */
.L_x_61:
[----:B------:R-:W3:Y:S02]  /*4640*/  LDCU UR8, c[0x0][0x380] ;  /* 0x00007000ff0877ac */ /* 0x000ee40008000800 */
[----:B---3--:R-:W-:-:S09]  /*4650*/  UISETP.GE.AND UP0, UPT, UR8, 0x2, UPT ;  /* 0x000000020800788c */ /* 0x008fd2000bf06270 */
[----:B------:R-:W-:Y:S05]  /*4660*/  BRA.U !UP0, `(.L_x_63) ;  /* 0x0000000908147547 */ /* 0x000fea000b800000 */
[----:B------:R-:W-:Y:S01]  /*4670*/  UIADD3 UR6, UPT, UPT, UR8, -0x1, URZ ;  /* 0xffffffff08067890 */ /* 0x000fe2000fffe0ff */
[----:B-1----:R-:W-:Y:S01]  /*4680*/  SHF.R.S32.HI R5, RZ, 0x1f, R0 ;  /* 0x0000001fff057819 */ /* 0x002fe20000011400 */
[----:B------:R-:W-:Y:S02]  /*4690*/  UIADD3 UR8, UPT, UPT, UR8, -0x2, URZ ;  /* 0xfffffffe08087890 */ /* 0x000fe4000fffe0ff */
[----:B------:R-:W-:Y:S01]  /*46a0*/  ULOP3.LUT UR9, UR6, 0x3, URZ, 0xc0, !UPT ;  /* 0x0000000306097892 */ /* 0x000fe2000f8ec0ff */
[----:B------:R-:W-:Y:S01]  /*46b0*/  LEA.HI R8, R5, R0, RZ, 0x2 ;  /* 0x0000000005087211 */ /* 0x000fe200078f10ff */
[----:B------:R-:W-:Y:S01]  /*46c0*/  UISETP.GE.U32.AND UP0, UPT, UR8, 0x3, UPT ;  /* 0x000000030800788c */ /* 0x000fe2000bf06070 */
[----:B------:R-:W-:Y:S02]  /*46d0*/  MOV R5, 0x1 ;  /* 0x0000000100057802 */ /* 0x000fe40000000f00 */
[----:B------:R-:W-:Y:S02]  /*46e0*/  LOP3.LUT R9, R8, 0xfffffffc, RZ, 0xc0, !PT ;  /* 0xfffffffc08097812 */ /* 0x000fe400078ec0ff */
[----:B------:R-:W-:-:S03]  /*46f0*/  SHF.R.S32.HI R8, RZ, 0x2, R8 ;  /* 0x00000002ff087819 */ /* 0x000fc60000011408 */
[----:B------:R-:W-:Y:S01]  /*4700*/  IMAD.IADD R9, R0, 0x1, -R9 ;  /* 0x0000000100097824 */ /* 0x000fe200078e0a09 */
[----:B------:R-:W-:Y:S06]  /*4710*/  BRA.U !UP0, `(.L_x_64) ;  /* 0x0000000508507547 */ /* 0x000fec000b800000 */
[----:B------:R-:W1:Y:S01]  /*4720*/  S2R R5, SR_CgaCtaId ;  /* 0x0000000000057919 */ /* 0x000e620000008800 */
[----:B------:R-:W-:Y:S01]  /*4730*/  MOV R4, 0x400 ;  /* 0x0000040000047802 */ /* 0x000fe20000000f00 */
[----:B------:R-:W-:Y:S01]  /*4740*/  ULOP3.LUT UR6, UR6, 0xfffffffc, URZ, 0xc0, !UPT ;  /* 0xfffffffc06067892 */ /* 0x000fe2000f8ec0ff */
[----:B------:R-:W-:Y:S01]  /*4750*/  ISETP.GT.AND P0, PT, R0, 0xf, PT ;  /* 0x0000000f0000780c */ /* 0x000fe20003f04270 */
[----:B------:R-:W-:Y:S02]  /*4760*/  IMAD.MOV.U32 R10, RZ, RZ, RZ ;  /* 0x000000ffff0a7224 */ /* 0x000fe400078e00ff */
[C---:B0-2---:R-:W-:Y:S01]  /*4770*/  VIADD R6, R4.reuse, 0x5e0 ;  /* 0x000005e004067836 */ /* 0x045fe20000000000 */
[----:B------:R-:W-:Y:S01]  /*4780*/  UIADD3 UR6, UPT, UPT, -UR6, URZ, URZ ;  /* 0x000000ff06067290 */ /* 0x000fe2000fffe1ff */
[----:B------:R-:W-:-:S03]  /*4790*/  VIADD R4, R4, 0x19d0 ;  /* 0x000019d004047836 */ /* 0x000fc60000000000 */
[C---:B-1----:R-:W-:Y:S02]  /*47a0*/  LEA R6, R5.reuse, R6, 0x18 ;  /* 0x0000000605067211 */ /* 0x042fe400078ec0ff */
[----:B------:R-:W-:-:S03]  /*47b0*/  LEA R5, R5, R4, 0x18 ;  /* 0x0000000405057211 */ /* 0x000fc600078ec0ff */
[----:B------:R-:W-:Y:S01]  /*47c0*/  IMAD R6, R9, 0x4, R6 ;  /* 0x0000000409067824 */ /* 0x000fe200078e0206 */
[----:B------:R-:W-:Y:S02]  /*47d0*/  LEA R13, R8, R5, 0x4 ;  /* 0x00000005080d7211 */ /* 0x000fe400078e20ff */
[----:B------:R-:W-:Y:S01]  /*47e0*/  IADD3 R11, PT, PT, R2, 0x80, R5 ;  /* 0x00000080020b7810 */ /* 0x000fe20007ffe005 */
[----:B------:R-:W-:Y:S02]  /*47f0*/  VIADD R12, R6, 0x80 ;  /* 0x00000080060c7836 */ /* 0x000fe40000000000 */
[----:B------:R-:W-:-:S07]  /*4800*/  VIADD R13, R13, 0x80 ;  /* 0x000000800d0d7836 */ /* 0x000fce0000000000 */
.L_x_73:
[----:B------:R-:W-:Y:S04]  /*4810*/  BSSY.RECONVERGENT B0, `(.L_x_65) ;  /* 0x000000d000007945 */ /* 0x000fe80003800200 */
[----:B------:R-:W-:Y:S05]  /*4820*/  @P0 BRA `(.L_x_66) ;  /* 0x00000000002c0947 */ /* 0x000fea0003800000 */
[----:B------:R-:W-:Y:S04]  /*4830*/  LDS R15, [R12+-0x80] ;  /* 0xffff80000c0f7984 */ /* 0x000fe80000000800 */
[----:B------:R-:W0:Y:S04]  /*4840*/  LDS.128 R4, [R13+-0x80] ;  /* 0xffff80000d047984 */ /* 0x000e280000000c00 */
        /* <DEDUP_REMOVED lines=8> */
[----:B------:R0:W-:Y:S02]  /*48d0*/  STS [R11+-0x40], R6 ;  /* 0xffffc0060b007388 */ /* 0x0001e40000000800 */
.L_x_66:
[----:B------:R-:W-:Y:S05]  /*48e0*/  BSYNC.RECONVERGENT B0 ;  /* 0x0000000000007941 */ /* 0x000fea0003800200 */
.L_x_65:
[----:B------:R-:W-:Y:S01]  /*48f0*/  BAR.SYNC.DEFER_BLOCKING 0x0 ;  /* 0x0000000000007b1d */ /* 0x000fe20000010000 */
[----:B------:R-:W-:-:S05]  /*4900*/  ISETP.GT.AND P0, PT, R0, 0xf, PT ;  /* 0x0000000f0000780c */ /* 0x000fca0003f04270 */
[----:B------:R-:W-:Y:S08]  /*4910*/  BSSY.RECONVERGENT B0, `(.L_x_67) ;  /* 0x000000d000007945 */ /* 0x000ff00003800200 */
[----:B------:R-:W-:Y:S05]  /*4920*/  @P0 BRA `(.L_x_68) ;  /* 0x00000000002c0947 */ /* 0x000fea0003800000 */
[----:B------:R-:W-:Y:S04]  /*4930*/  LDS R15, [R12+-0x40] ;  /* 0xffffc0000c0f7984 */ /* 0x000fe80000000800 */
[----:B0-----:R-:W0:Y:S04]  /*4940*/  LDS.128 R4, [R13+-0x40] ;  /* 0xffffc0000d047984 */ /* 0x001e280000000c00 */
        /* <DEDUP_REMOVED lines=8> */
[----:B------:R1:W-:Y:S02]  /*49d0*/  STS [R11], R6 ;  /* 0x000000060b007388 */ /* 0x0003e40000000800 */
.L_x_68:
[----:B------:R-:W-:Y:S05]  /*49e0*/  BSYNC.RECONVERGENT B0 ;  /* 0x0000000000007941 */ /* 0x000fea0003800200 */
.L_x_67:
[----:B------:R-:W-:Y:S06]  /*49f0*/  BAR.SYNC.DEFER_BLOCKING 0x0 ;  /* 0x0000000000007b1d */ /* 0x000fec0000010000 */
[----:B------:R-:W-:Y:S04]  /*4a00*/  BSSY.RECONVERGENT B0, `(.L_x_69) ;  /* 0x000000d000007945 */ /* 0x000fe80003800200 */
[----:B------:R-:W-:Y:S05]  /*4a10*/  @P0 BRA `(.L_x_70) ;  /* 0x00000000002c0947 */ /* 0x000fea0003800000 */
[----:B------:R-:W-:Y:S04]  /*4a20*/  LDS R15, [R12] ;  /* 0x000000000c0f7984 */ /* 0x000fe80000000800 */
[----:B01----:R-:W0:Y:S04]  /*4a30*/  LDS.128 R4, [R13] ;  /* 0x000000000d047984 */ /* 0x003e280000000c00 */
        /* <DEDUP_REMOVED lines=8> */
[----:B------:R2:W-:Y:S02]  /*4ac0*/  STS [R11+0x40], R6 ;  /* 0x000040060b007388 */ /* 0x0005e40000000800 */
.L_x_70:
[----:B------:R-:W-:Y:S05]  /*4ad0*/  BSYNC.RECONVERGENT B0 ;  /* 0x0000000000007941 */ /* 0x000fea0003800200 */
.L_x_69:
[----:B------:R-:W-:Y:S06]  /*4ae0*/  BAR.SYNC.DEFER_BLOCKING 0x0 ;  /* 0x0000000000007b1d */ /* 0x000fec0000010000 */
[----:B------:R-:W-:Y:S04]  /*4af0*/  BSSY.RECONVERGENT B0, `(.L_x_71) ;  /* 0x000000d000007945 */ /* 0x000fe80003800200 */
[----:B------:R-:W-:Y:S05]  /*4b00*/  @P0 BRA `(.L_x_72) ;  /* 0x00000000002c0947 */ /* 0x000fea0003800000 */
[----:B------:R-:W-:Y:S04]  /*4b10*/  LDS R15, [R12+0x40] ;  /* 0x000040000c0f7984 */ /* 0x000fe80000000800 */
[----:B012---:R-:W0:Y:S04]  /*4b20*/  LDS.128 R4, [R13+0x40] ;  /* 0x000040000d047984 */ /* 0x007e280000000c00 */
        /* <DEDUP_REMOVED lines=9> */
.L_x_72:
[----:B------:R-:W-:Y:S05]  /*4bc0*/  BSYNC.RECONVERGENT B0 ;  /* 0x0000000000007941 */ /* 0x000fea0003800200 */
.L_x_71:
[----:B------:R-:W-:Y:S01]  /*4bd0*/  BAR.SYNC.DEFER_BLOCKING 0x0 ;  /* 0x0000000000007b1d */ /* 0x000fe20000010000 */
[----:B------:R-:W-:Y:S01]  /*4be0*/  UIADD3 UR6, UPT, UPT, UR6, 0x4, URZ ;  /* 0x0000000406067890 */ /* 0x000fe2000fffe0ff */
[----:B------:R-:W-:Y:S01]  /*4bf0*/  VIADD R10, R10, 0x4 ;  /* 0x000000040a0a7836 */ /* 0x000fe20000000000 */
[----:B0123--:R-:W-:Y:S01]  /*4c00*/  IADD3 R11, PT, PT, R11, 0x100, RZ ;  /* 0x000001000b0b7810 */ /* 0x00ffe20007ffe0ff */
[----:B------:R-:W-:Y:S01]  /*4c10*/  VIADD R12, R12, 0x100 ;  /* 0x000001000c0c7836 */ /* 0x000fe20000000000 */
[----:B------:R-:W-:Y:S01]  /*4c20*/  UISETP.NE.AND UP0, UPT, UR6, URZ, UPT ;  /* 0x000000ff0600728c */ /* 0x000fe2000bf05270 */
[----:B------:R-:W-:-:S08]  /*4c30*/  VIADD R13, R13, 0x100 ;  /* 0x000001000d0d7836 */ /* 0x000fd00000000000 */
[----:B------:R-:W-:Y:S05]  /*4c40*/  BRA.U UP0, `(.L_x_73) ;  /* 0xfffffff900f07547 */ /* 0x000fea000b83ffff */
[----:B------:R-:W-:-:S07]  /*4c50*/  VIADD R5, R10, 0x1 ;  /* 0x000000010a057836 */ /* 0x000fce0000000000 */
.L_x_64:
[----:B------:R-:W-:-:S09]  /*4c60*/  UISETP.NE.AND UP0, UPT, UR9, URZ, UPT ;  /* 0x000000ff0900728c */ /* 0x000fd2000bf05270 */
[----:B------:R-:W-:Y:S05]  /*4c70*/  BRA.U !UP0, `(.L_x_63) ;  /* 0x0000000108907547 */ /* 0x000fea000b800000 */
[----:B------:R-:W1:Y:S01]  /*4c80*/  S2R R10, SR_CgaCtaId ;  /* 0x00000000000a7919 */ /* 0x000e620000008800 */
[C---:B------:R-:W-:Y:S01]  /*4c90*/  IMAD.SHL.U32 R4, R5.reuse, 0x40, RZ ;  /* 0x0000004005047824 */ /* 0x040fe200078e00ff */
[----:B0-2---:R-:W-:Y:S01]  /*4ca0*/  MOV R6, 0x400 ;  /* 0x0000040000067802 */ /* 0x005fe20000000f00 */
[----:B------:R-:W-:Y:S01]  /*4cb0*/  IMAD R5, R5, 0x10, R0 ;  /* 0x0000001005057824 */ /* 0x000fe200078e0200 */
[----:B------:R-:W-:Y:S01]  /*4cc0*/  ISETP.GT.AND P0, PT, R0, 0xf, PT ;  /* 0x0000000f0000780c */ /* 0x000fe20003f04270 */
[----:B------:R-:W-:Y:S01]  /*4cd0*/  UIADD3 UR9, UPT, UPT, -UR9, URZ, URZ ;  /* 0x000000ff09097290 */ /* 0x000fe2000fffe1ff */
[----:B------:R-:W-:Y:S01]  /*4ce0*/  LEA R8, R8, R4, 0x4 ;  /* 0x0000000408087211 */ /* 0x000fe200078e20ff */
[----:B------:R-:W-:Y:S02]  /*4cf0*/  IMAD R4, R9, 0x4, R4 ;  /* 0x0000000409047824 */ /* 0x000fe400078e0204 */
[C---:B------:R-:W-:Y:S02]  /*4d00*/  VIADD R7, R6.reuse, 0x19d0 ;  /* 0x000019d006077836 */ /* 0x040fe40000000000 */
[----:B------:R-:W-:-:S03]  /*4d10*/  VIADD R9, R6, 0x5e0 ;  /* 0x000005e006097836 */ /* 0x000fc60000000000 */
[C---:B-1----:R-:W-:Y:S02]  /*4d20*/  LEA R7, R10.reuse, R7, 0x18 ;  /* 0x000000070a077211 */ /* 0x042fe400078ec0ff */
[----:B------:R-:W-:Y:S02]  /*4d30*/  LEA R11, R10, R9, 0x18 ;  /* 0x000000090a0b7211 */ /* 0x000fe400078ec0ff */
[----:B------:R-:W-:Y:S02]  /*4d40*/  LEA R9, R5, R7, 0x2 ;  /* 0x0000000705097211 */ /* 0x000fe400078e10ff */
[----:B------:R-:W-:Y:S02]  /*4d50*/  IADD3 R8, PT, PT, R8, -0x40, R7 ;  /* 0xffffffc008087810 */ /* 0x000fe40007ffe007 */
[----:B------:R-:W-:-:S07]  /*4d60*/  IADD3 R10, PT, PT, R4, -0x20, R11 ;  /* 0xffffffe0040a7810 */ /* 0x000fce0007ffe00b */
.L_x_76:
[----:B------:R-:W-:Y:S01]  /*4d70*/  UIADD3 UR9, UPT, UPT, UR9, 0x1, URZ ;  /* 0x0000000109097890 */ /* 0x000fe2000fffe0ff */
[----:B------:R-:W-:Y:S03]  /*4d80*/  BSSY.RECONVERGENT B0, `(.L_x_74) ;  /* 0x000000e000007945 */ /* 0x000fe60003800200 */
[----:B------:R-:W-:Y:S01]  /*4d90*/  UISETP.NE.AND UP0, UPT, UR9, URZ, UPT ;  /* 0x000000ff0900728c */ /* 0x000fe2000bf05270 */
[----:B------:R-:W-:Y:S10]  /*4da0*/  @P0 BRA `(.L_x_75) ;  /* 0x00000000002c0947 */ /* 0x000ff40003800000 */
[----:B------:R-:W-:Y:S04]  /*4db0*/  LDS R11, [R10+-0x20] ;  /* 0xffffe0000a0b7984 */ /* 0x000fe80000000800 */
[----:B------:R-:W0:Y:S04]  /*4dc0*/  LDS.128 R4, [R8] ;  /* 0x0000000008047984 */ /* 0x000e280000000c00 */
        /* <DEDUP_REMOVED lines=8> */
[----:B------:R0:W-:Y:S02]  /*4e50*/  STS [R9], R6 ;  /* 0x0000000609007388 */ /* 0x0001e40000000800 */
.L_x_75:
[----:B------:R-:W-:Y:S05]  /*4e60*/  BSYNC.RECONVERGENT B0 ;  /* 0x0000000000007941 */ /* 0x000fea0003800200 */
.L_x_74:
[----:B------:R-:W-:Y:S01]  /*4e70*/  BAR.SYNC.DEFER_BLOCKING 0x0 ;  /* 0x0000000000007b1d */ /* 0x000fe20000010000 */
[----:B0-----:R-:W-:Y:S02]  /*4e80*/  VIADD R9, R9, 0x40 ;  /* 0x0000004009097836 */ /* 0x001fe40000000000 */
[----:B------:R-:W-:Y:S02]  /*4e90*/  VIADD R8, R8, 0x40 ;  /* 0x0000004008087836 */ /* 0x000fe40000000000 */
[----:B------:R-:W-:Y:S01]  /*4ea0*/  VIADD R10, R10, 0x40 ;  /* 0x000000400a0a7836 */ /* 0x000fe20000000000 */
[----:B------:R-:W-:Y:S06]  /*4eb0*/  BRA.U UP0, `(.L_x_76) ;  /* 0xfffffffd00ac7547 */ /* 0x000fec000b83ffff */
.L_x_63:
[----:B-1----:R-:W1:Y:S01]  /*4ec0*/  LDC R5, c[0x0][0x380] ;  /* 0x0000e000ff057b82 */ /* 0x002e620000000800 */
[C---:B------:R-:W-:Y:S01]  /*4ed0*/  ISETP.GE.AND P1, PT, R0.reuse, R3, PT ;  /* 0x000000030000720c */ /* 0x040fe20003f26270 */
[----:B------:R-:W-:Y:S01]  /*4ee0*/  UIADD3 UR6, UPT, UPT, UR5, 0x12c8, URZ ;  /* 0x000012c805067890 */ /* 0x000fe2000fffe0ff */
[----:B------:R-:W-:Y:S03]  /*4ef0*/  BSSY.RECONVERGENT B0, `(.L_x_77) ;  /* 0x000002b000007945 */ /* 0x000fe60003800200 */
[----:B------:R-:W-:Y:S01]  /*4f00*/  ULEA UR9, UR4, UR6, 0x18 ;  /* 0x0000000604097291 */ /* 0x000fe2000f8ec0ff */
[----:B-1----:R-:W-:Y:S01]  /*4f10*/  ISETP.LT.OR P2, PT, R0, R5, P1 ;  /* 0x000000050000720c */ /* 0x002fe20000f41670 */
[----:B0-2---:R-:W-:-:S05]  /*4f20*/  IMAD R7, R5, 0x5, RZ ;  /* 0x0000000505077824 */ /* 0x005fca00078e02ff */
[----:B------:R-:W-:-:S04]  /*4f30*/  ISETP.GE.AND P0, PT, R0, R7, PT ;  /* 0x000000070000720c */ /* 0x000fc80003f06270 */
[----:B------:R-:W-:-:S03]  /*4f40*/  ISETP.LT.OR P0, PT, R0, R3, P0 ;  /* 0x000000030000720c */ /* 0x000fc60000701670 */
[----:B------:R-:W-:Y:S10]  /*4f50*/  @P2 BRA `(.L_x_78) ;  /* 0x0000000000902947 */ /* 0x000ff40003800000 */
[----:B------:R-:W-:Y:S01]  /*4f60*/  IABS R4, R5 ;  /* 0x0000000500047213 */ /* 0x000fe20000000000 */
[----:B------:R-:W0:Y:S01]  /*4f70*/  S2UR UR7, SR_CgaCtaId ;  /* 0x00000000000779c3 */ /* 0x000e220000008800 */
[----:B------:R-:W-:Y:S01]  /*4f80*/  IABS R10, R0 ;  /* 0x00000000000a7213 */ /* 0x000fe20000000000 */
[----:B------:R-:W-:Y:S01]  /*4f90*/  UMOV UR6, 0x400 ;  /* 0x0000040000067882 */ /* 0x000fe20000000000 */
[----:B------:R-:W1:Y:S01]  /*4fa0*/  I2F.RP R8, R4 ;  /* 0x0000000400087306 */ /* 0x000e620000209400 */
[----:B------:R-:W-:-:S07]  /*4fb0*/  UIADD3 UR6, UPT, UPT, UR6, 0x19d0, URZ ;  /* 0x000019d006067890 */ /* 0x000fce000fffe0ff */
[----:B-1----:R-:W1:Y:S01]  /*4fc0*/  MUFU.RCP R8, R8 ;  /* 0x0000000800087308 */ /* 0x002e620000001000 */
[----:B0-----:R-:W-:Y:S01]  /*4fd0*/  ULEA UR6, UR7, UR6, 0x18 ;  /* 0x0000000607067291 */ /* 0x001fe2000f8ec0ff */
[----:B-1----:R-:W-:-:S06]  /*4fe0*/  VIADD R6, R8, 0xffffffe ;  /* 0x0ffffffe08067836 */ /* 0x002fcc0000000000 */
[----:B------:R0:W1:Y:S02]  /*4ff0*/  F2I.FTZ.U32.TRUNC.NTZ R7, R6 ;  /* 0x0000000600077305 */ /* 0x000064000021f000 */
[----:B0-----:R-:W-:Y:S01]  /*5000*/  IMAD.MOV.U32 R6, RZ, RZ, RZ ;  /* 0x000000ffff067224 */ /* 0x001fe200078e00ff */
[----:B-1----:R-:W-:-:S05]  /*5010*/  IADD3 R9, PT, PT, RZ, -R7, RZ ;  /* 0x80000007ff097210 */ /* 0x002fca0007ffe0ff */
        /* <DEDUP_REMOVED lines=8> */
[----:B------:R-:W-:Y:S02]  /*50a0*/  @!P4 IADD3 R9, PT, PT, R9, 0x1, RZ ;  /* 0x000000010909c810 */ /* 0x000fe40007ffe0ff */
[----:B------:R-:W-:Y:S02]  /*50b0*/  ISETP.NE.AND P4, PT, R5, RZ, PT ;  /* 0x000000ff0500720c */ /* 0x000fe40003f85270 */
[----:B------:R-:W-:Y:S02]  /*50c0*/  ISETP.GE.U32.AND P2, PT, R7, R4, PT ;  /* 0x000000040700720c */ /* 0x000fe40003f46070 */
[----:B------:R-:W-:-:S04]  /*50d0*/  LOP3.LUT R4, R0, R5, RZ, 0x3c, !PT ;  /* 0x0000000500047212 */ /* 0x000fc800078e3cff */
[----:B------:R-:W-:-:S07]  /*50e0*/  ISETP.GE.AND P3, PT, R4, RZ, PT ;  /* 0x000000ff0400720c */ /* 0x000fce0003f66270 */
[----:B------:R-:W-:-:S04]  /*50f0*/  @P2 VIADD R9, R9, 0x1 ;  /* 0x0000000109092836 */ /* 0x000fc80000000000 */
[----:B------:R-:W-:-:S04]  /*5100*/  IMAD.MOV.U32 R4, RZ, RZ, R9 ;  /* 0x000000ffff047224 */ /* 0x000fc800078e0009 */
[----:B------:R-:W-:Y:S01]  /*5110*/  @!P3 IMAD.MOV R4, RZ, RZ, -R4 ;  /* 0x000000ffff04b224 */ /* 0x000fe200078e0a04 */
[----:B------:R-:W-:-:S05]  /*5120*/  @!P4 LOP3.LUT R4, RZ, R5, RZ, 0x33, !PT ;  /* 0x00000005ff04c212 */ /* 0x000fca00078e33ff */
[----:B------:R-:W-:-:S04]  /*5130*/  IMAD.MOV R7, RZ, RZ, -R4 ;  /* 0x000000ffff077224 */ /* 0x000fc800078e0a04 */
[----:B------:R-:W-:-:S05]  /*5140*/  IMAD R7, R5, R7, R0 ;  /* 0x0000000705077224 */ /* 0x000fca00078e0200 */
[----:B------:R-:W-:-:S05]  /*5150*/  LEA R4, R4, R7, 0x2 ;  /* 0x0000000704047211 */ /* 0x000fca00078e10ff */
[----:B------:R-:W-:-:S05]  /*5160*/  IMAD.SHL.U32 R4, R4, 0x4, RZ ;  /* 0x0000000404047824 */ /* 0x000fca00078e00ff */
[----:B------:R-:W-:-:S05]  /*5170*/  LEA R4, R4, UR6, 0x2 ;  /* 0x0000000604047c11 */ /* 0x000fca000f8e10ff */
[----:B------:R-:W0:Y:S04]  /*5180*/  LDS R7, [R4+0x8] ;  /* 0x0000080004077984 */ /* 0x000e280000000800 */
[----:B0-----:R0:W-:Y:S02]  /*5190*/  STS [R2+UR9], R7 ;  /* 0x0000000702007988 */ /* 0x0011e40008000809 */
.L_x_78:
[----:B------:R-:W-:Y:S05]  /*51a0*/  BSYNC.RECONVERGENT B0 ;  /* 0x0000000000007941 */ /* 0x000fea0003800200 */
.L_x_77:
[----:B------:R-:W-:Y:S04]  /*51b0*/  BSSY.RECONVERGENT B0, `(.L_x_79) ;  /* 0x0000037000007945 */ /* 0x000fe80003800200 */
[----:B------:R-:W-:Y:S05]  /*51c0*/  @P0 BRA `(.L_x_80) ;  /* 0x0000000000d40947 */ /* 0x000fea0003800000 */
[----:B------:R-:W-:Y:S01]  /*51d0*/  IABS R10, R5 ;  /* 0x00000005000a7213 */ /* 0x000fe20000000000 */
[----:B------:R-:W1:Y:S01]  /*51e0*/  LDCU UR6, c[0x0][0x380] ;  /* 0x00007000ff0677ac */ /* 0x000e620008000800 */
[----:B------:R-:W-:Y:S01]  /*51f0*/  IABS R12, R0 ;  /* 0x00000000000c7213 */ /* 0x000fe20000000000 */
[----:B------:R-:W2:Y:S01]  /*5200*/  S2UR UR8, SR_CgaCtaId ;  /* 0x00000000000879c3 */ /* 0x000ea20000008800 */
[----:B------:R-:W3:Y:S01]  /*5210*/  I2F.RP R8, R10 ;  /* 0x0000000a00087306 */ /* 0x000ee20000209400 */
[----:B------:R-:W-:-:S07]  /*5220*/  ISETP.GE.AND P5, PT, R0, RZ, PT ;  /* 0x000000ff0000720c */ /* 0x000fce0003fa6270 */
[----:B---3--:R-:W3:Y:S01]  /*5230*/  MUFU.RCP R8, R8 ;  /* 0x0000000800087308 */ /* 0x008ee20000001000 */
[----:B-1----:R-:W-:-:S06]  /*5240*/  USHF.L.U32 UR6, UR6, 0x1, URZ ;  /* 0x0000000106067899 */ /* 0x002fcc00080006ff */
[----:B------:R-:W-:Y:S01]  /*5250*/  VIADD R4, R0, -UR6 ;  /* 0x8000000600047c36 */ /* 0x000fe20008000000 */
[----:B------:R-:W-:Y:S02]  /*5260*/  UMOV UR6, 0x400 ;  /* 0x0000040000067882 */ /* 0x000fe40000000000 */
[----:B------:R-:W-:Y:S02]  /*5270*/  UIADD3 UR7, UPT, UPT, UR6, 0x19d0, URZ ;  /* 0x000019d006077890 */ /* 0x000fe4000fffe0ff */
[----:B------:R-:W-:Y:S01]  /*5280*/  IABS R11, R4 ;  /* 0x00000004000b7213 */ /* 0x000fe20000000000 */
[----:B------:R-:W-:Y:S02]  /*5290*/  UIADD3 UR6, UPT, UPT, UR6, 0x1430, URZ ;  /* 0x0000143006067890 */ /* 0x000fe4000fffe0ff */
[----:B--2---:R-:W-:Y:S01]  /*52a0*/  ULEA UR7, UR8, UR7, 0x18 ;  /* 0x0000000708077291 */ /* 0x004fe2000f8ec0ff */
[----:B---3--:R-:W-:Y:S01]  /*52b0*/  VIADD R6, R8, 0xffffffe ;  /* 0x0ffffffe08067836 */ /* 0x008fe20000000000 */
[----:B------:R-:W-:-:S03]  /*52c0*/  ULEA UR6, UR8, UR6, 0x18 ;  /* 0x0000000608067291 */ /* 0x000fc6000f8ec0ff */
[----:B0-----:R0:W1:Y:S02]  /*52d0*/  F2I.FTZ.U32.TRUNC.NTZ R7, R6 ;  /* 0x0000000600077305 */ /* 0x001064000021f000 */
[----:B0-----:R-:W-:Y:S02]  /*52e0*/  HFMA2 R6, -RZ, RZ, 0, 0 ;  /* 0x00000000ff067431 */ /* 0x001fe400000001ff */
[----:B-1----:R-:W-:-:S04]  /*52f0*/  IMAD.MOV R9, RZ, RZ, -R7 ;  /* 0x000000ffff097224 */ /* 0x002fc800078e0a07 */
[----:B------:R-:W-:-:S04]  /*5300*/  IMAD R9, R9, R10, RZ ;  /* 0x0000000a09097224 */ /* 0x000fc800078e02ff */
[----:B------:R-:W-:-:S04]  /*5310*/  IMAD.HI.U32 R8, R7, R9, R6 ;  /* 0x0000000907087227 */ /* 0x000fc800078e0006 */
[----:B------:R-:W-:Y:S02]  /*5320*/  IMAD.MOV.U32 R9, RZ, RZ, R12 ;  /* 0x000000ffff097224 */ /* 0x000fe400078e000c */
[----:B------:R-:W-:Y:S02]  /*5330*/  IMAD.MOV.U32 R7, RZ, RZ, R11 ;  /* 0x000000ffff077224 */ /* 0x000fe400078e000b */
[----:B------:R-:W-:-:S04]  /*5340*/  IMAD.HI.U32 R11, R8, R9, RZ ;  /* 0x00000009080b7227 */ /* 0x000fc800078e00ff */
[----:B------:R-:W-:Y:S02]  /*5350*/  IMAD.MOV R11, RZ, RZ, -R11 ;  /* 0x000000ffff0b7224 */ /* 0x000fe400078e0a0b */
[----:B------:R-:W-:-:S04]  /*5360*/  IMAD.HI.U32 R6, R8, R7, RZ ;  /* 0x0000000708067227 */ /* 0x000fc800078e00ff */
[----:B------:R-:W-:Y:S02]  /*5370*/  IMAD R9, R10, R11, R9 ;  /* 0x0000000b0a097224 */ /* 0x000fe400078e0209 */
[----:B------:R-:W-:-:S03]  /*5380*/  IMAD.MOV R8, RZ, RZ, -R6 ;  /* 0x000000ffff087224 */ /* 0x000fc600078e0a06 */
[C---:B------:R-:W-:Y:S01]  /*5390*/  ISETP.GT.U32.AND P0, PT, R10.reuse, R9, PT ;  /* 0x000000090a00720c */ /* 0x040fe20003f04070 */
[----:B------:R-:W-:Y:S01]  /*53a0*/  IMAD R7, R10, R8, R7 ;  /* 0x000000080a077224 */ /* 0x000fe200078e0207 */
[----:B------:R-:W-:-:S04]  /*53b0*/  LOP3.LUT R8, RZ, R5, RZ, 0x33, !PT ;  /* 0x00000005ff087212 */ /* 0x000fc800078e33ff */
[----:B------:R-:W-:-:S07]  /*53c0*/  ISETP.GT.U32.AND P2, PT, R10, R7, PT ;  /* 0x000000070a00720c */ /* 0x000fce0003f44070 */
[----:B------:R-:W-:-:S05]  /*53d0*/  @!P0 IMAD.IADD R9, R9, 0x1, -R10 ;  /* 0x0000000109098824 */ /* 0x000fca00078e0a0a */
[----:B------:R-:W-:Y:S01]  /*53e0*/  ISETP.GT.U32.AND P4, PT, R10, R9, PT ;  /* 0x000000090a00720c */ /* 0x000fe20003f84070 */
[----:B------:R-:W-:Y:S01]  /*53f0*/  @!P2 VIADD R6, R6, 0x1 ;  /* 0x000000010606a836 */ /* 0x000fe20000000000 */
[----:B------:R-:W-:-:S04]  /*5400*/  @!P2 IADD3 R7, PT, PT, R7, -R10, RZ ;  /* 0x8000000a0707a210 */ /* 0x000fc80007ffe0ff */
[----:B------:R-:W-:Y:S02]  /*5410*/  ISETP.GE.U32.AND P0, PT, R7, R10, PT ;  /* 0x0000000a0700720c */ /* 0x000fe40003f06070 */
[----:B------:R-:W-:-:S04]  /*5420*/  LOP3.LUT R7, R4, R5, RZ, 0x3c, !PT ;  /* 0x0000000504077212 */ /* 0x000fc800078e3cff */
[----:B------:R-:W-:Y:S01]  /*5430*/  ISETP.GE.AND P3, PT, R7, RZ, PT ;  /* 0x000000ff0700720c */ /* 0x000fe20003f66270 */
[----:B------:R-:W-:-:S05]  /*5440*/  @!P4 IMAD.IADD R9, R9, 0x1, -R10 ;  /* 0x000000010909c824 */ /* 0x000fca00078e0a0a */
[----:B------:R-:W-:Y:S01]  /*5450*/  MOV R7, R9 ;  /* 0x0000000900077202 */ /* 0x000fe20000000f00 */
[----:B------:R-:W-:Y:S01]  /*5460*/  @P0 VIADD R6, R6, 0x1 ;  /* 0x0000000106060836 */ /* 0x000fe20000000000 */
[----:B------:R-:W-:-:S03]  /*5470*/  ISETP.NE.AND P0, PT, R5, RZ, PT ;  /* 0x000000ff0500720c */ /* 0x000fc60003f05270 */
[----:B------:R-:W-:Y:S02]  /*5480*/  @!P5 IMAD.MOV R7, RZ, RZ, -R7 ;  /* 0x000000ffff07d224 */ /* 0x000fe400078e0a07 */
[----:B------:R-:W-:-:S03]  /*5490*/  @!P3 IMAD.MOV R6, RZ, RZ, -R6 ;  /* 0x000000ffff06b224 */ /* 0x000fc600078e0a06 */
[C---:B------:R-:W-:Y:S02]  /*54a0*/  SEL R7, R8.reuse, R7, !P0 ;  /* 0x0000000708077207 */ /* 0x040fe40004000000 */
[----:B------:R-:W-:-:S05]  /*54b0*/  SEL R6, R8, R6, !P0 ;  /* 0x0000000608067207 */ /* 0x000fca0004000000 */
[----:B------:R-:W-:Y:S01]  /*54c0*/  IMAD R6, R6, 0x4, R7 ;  /* 0x0000000406067824 */ /* 0x000fe200078e0207 */
[----:B------:R-:W-:-:S03]  /*54d0*/  LEA R7, R4, UR6, 0x2 ;  /* 0x0000000604077c11 */ /* 0x000fc6000f8e10ff */
[----:B------:R-:W-:-:S05]  /*54e0*/  IMAD.SHL.U32 R6, R6, 0x4, RZ ;  /* 0x0000000406067824 */ /* 0x000fca00078e00ff */
[----:B------:R-:W-:-:S06]  /*54f0*/  LEA R6, R6, UR7, 0x2 ;  /* 0x0000000706067c11 */ /* 0x000fcc000f8e10ff */
[----:B------:R-:W0:Y:S04]  /*5500*/  LDS R6, [R6+0xc] ;  /* 0x00000c0006067984 */ /* 0x000e280000000800 */
[----:B0-----:R1:W-:Y:S02]  /*5510*/  STS [R7], R6 ;  /* 0x0000000607007388 */ /* 0x0013e40000000800 */
.L_x_80:
[----:B------:R-:W-:Y:S05]  /*5520*/  BSYNC.RECONVERGENT B0 ;  /* 0x0000000000007941 */ /* 0x000fea0003800200 */
.L_x_79:
[----:B------:R-:W-:Y:S06]  /*5530*/  BAR.SYNC.DEFER_BLOCKING 0x0 ;  /* 0x0000000000007b1d */ /* 0x000fec0000010000 */
[----:B------:R-:W-:Y:S04]  /*5540*/  BSSY.RECONVERGENT B0, `(.L_x_81) ;  /* 0x000004d000007945 */ /* 0x000fe80003800200 */
[----:B------:R-:W-:Y:S05]  /*5550*/  @P1 BRA `(.L_x_82) ;  /* 0x00000004002c1947 */ /* 0x000fea0003800000 */
[----:B------:R-:W2:Y:S01]  /*5560*/  S2R R4, SR_CgaCtaId ;  /* 0x0000000000047919 */ /* 0x000ea20000008800 */
[----:B-1----:R-:W-:Y:S01]  /*5570*/  IMAD.HI R6, R0, 0x55555556, RZ ;  /* 0x5555555600067827 */ /* 0x002fe200078e02ff */
[----:B0-----:R-:W-:-:S04]  /*5580*/  MOV R7, 0x400 ;  /* 0x0000040000077802 */ /* 0x001fc80000000f00 */
[----:B------:R-:W-:Y:S02]  /*5590*/  LEA.HI R9, R6, R6, RZ, 0x1 ;  /* 0x0000000606097211 */ /* 0x000fe400078f08ff */
[----:B--2---:R-:W-:-:S04]  /*55a0*/  LEA R6, R4, R7, 0x18 ;  /* 0x0000000704067211 */ /* 0x004fc800078ec0ff */
[----:B------:R-:W-:-:S06]  /*55b0*/  LEA R6, R9, R6, 0x2 ;  /* 0x0000000609067211 */ /* 0x000fcc00078e10ff */
[----:B------:R-:W0:Y:S02]  /*55c0*/  LDS R6, [R6] ;  /* 0x0000000006067984 */ /* 0x000e240000000800 */
[----:B0-----:R-:W-:-:S13]  /*55d0*/  ISETP.NE.AND P0, PT, R6, 0x1, PT ;  /* 0x000000010600780c */ /* 0x001fda0003f05270 */
[----:B------:R-:W-:Y:S05]  /*55e0*/  @P0 BRA `(.L_x_83) ;  /* 0x0000000000280947 */ /* 0x000fea0003800000 */
[----:B------:R-:W0:Y:S01]  /*55f0*/  LDS R6, [R2+UR9] ;  /* 0x0000000902067984 */ /* 0x000e220008000800 */
[C---:B------:R-:W-:Y:S02]  /*5600*/  VIADD R9, R7.reuse, 0x1598 ;  /* 0x0000159807097836 */ /* 0x040fe40000000000 */
[----:B------:R-:W-:-:S03]  /*5610*/  VIADD R7, R7, 0x1700 ;  /* 0x0000170007077836 */ /* 0x000fc60000000000 */
[C---:B------:R-:W-:Y:S02]  /*5620*/  LEA R9, R4.reuse, R9, 0x18 ;  /* 0x0000000904097211 */ /* 0x040fe400078ec0ff */
[----:B------:R-:W-:-:S03]  /*5630*/  LEA R7, R4, R7, 0x18 ;  /* 0x0000000704077211 */ /* 0x000fc600078ec0ff */
[C---:B------:R-:W-:Y:S02]  /*5640*/  IMAD.IADD R9, R2.reuse, 0x1, R9 ;  /* 0x0000000102097824 */ /* 0x040fe400078e0209 */
[----:B------:R-:W-:-:S03]  /*5650*/  IMAD.IADD R7, R2, 0x1, R7 ;  /* 0x0000000102077824 */ /* 0x000fc600078e0207 */
[----:B0-----:R2:W-:Y:S04]  /*5660*/  STS [R9], R6 ;  /* 0x0000000609007388 */ /* 0x0015e80000000800 */
[----:B------:R2:W-:Y:S01]  /*5670*/  STS [R7], RZ ;  /* 0x000000ff07007388 */ /* 0x0005e20000000800 */
[----:B------:R-:W-:Y:S05]  /*5680*/  BRA `(.L_x_82) ;  /* 0x0000000000e07947 */ /* 0x000fea0003800000 */
.L_x_83:
[----:B------:R-:W-:Y:S01]  /*5690*/  IADD3 R11, PT, PT, R7, 0x1160, RZ ;  /* 0x00001160070b7810 */ /* 0x000fe20007ffe0ff */
[----:B------:R-:W-:Y:S01]  /*56a0*/  UIADD3 UR6, UPT, UPT, UR5, 0x1430, URZ ;  /* 0x0000143005067890 */ /* 0x000fe2000fffe0ff */
[----:B------:R-:W-:Y:S02]  /*56b0*/  IMAD R9, R9, -0x3, R0 ;  /* 0xfffffffd09097824 */ /* 0x000fe400078e0200 */
[C---:B------:R-:W-:Y:S01]  /*56c0*/  LEA R6, R4.reuse, R11, 0x18 ;  /* 0x0000000b04067211 */ /* 0x040fe200078ec0ff */
[----:B------:R-:W-:Y:S01]  /*56d0*/  ULEA UR6, UR4, UR6, 0x18 ;  /* 0x0000000604067291 */ /* 0x000fe2000f8ec0ff */
[----:B------:R-:W-:Y:S01]  /*56e0*/  VIADD R13, R7, 0x1868 ;  /* 0x00001868070d7836 */ /* 0x000fe20000000000 */
[C---:B------:R-:W-:Y:S02]  /*56f0*/  ISETP.NE.AND P0, PT, R9.reuse, 0x2, PT ;  /* 0x000000020900780c */ /* 0x040fe40003f05270 */
[----:B------:R-:W-:Y:S02]  /*5700*/  IMAD R6, R9, 0x4, R6 ;  /* 0x0000000409067824 */ /* 0x000fe400078e0206 */
[----:B------:R-:W-:-:S03]  /*5710*/  LEA R13, R4, R13, 0x18 ;  /* 0x0000000d040d7211 */ /* 0x000fc600078ec0ff */
[----:B------:R-:W-:Y:S02]  /*5720*/  LDS R11, [R2+UR6] ;  /* 0x00000006020b7984 */ /* 0x000fe40008000800 */
[----:B------:R-:W-:Y:S02]  /*5730*/  IMAD R8, R0, 0x4, R13 ;  /* 0x0000000400087824 */ /* 0x000fe400078e020d */
[----:B------:R-:W0:Y:S01]  /*5740*/  LDS R6, [R6] ;  /* 0x0000000006067984 */ /* 0x000e220000000800 */
[----:B------:R-:W-:-:S05]  /*5750*/  VIADD R13, R7, 0x1700 ;  /* 0x00001700070d7836 */ /* 0x000fca0000000000 */
[----:B------:R-:W-:-:S04]  /*5760*/  LEA R13, R4, R13, 0x18 ;  /* 0x0000000d040d7211 */ /* 0x000fc800078ec0ff */
[----:B------:R-:W-:Y:S01]  /*5770*/  LEA R13, R0, R13, 0x2 ;  /* 0x0000000d000d7211 */ /* 0x000fe200078e10ff */
[----:B0-----:R-:W-:-:S05]  /*5780*/  FADD R11, R6, -R11 ;  /* 0x8000000b060b7221 */ /* 0x001fca0000000000 */
[----:B------:R-:W-:Y:S04]  /*5790*/  STS [R8], R11 ;  /* 0x0000000b08007388 */ /* 0x000fe80000000800 */
[----:B------:R-:W0:Y:S04]  /*57a0*/  LDS R10, [R2+UR9] ;  /* 0x00000009020a7984 */ /* 0x000e280008000800 */
[----:B0-----:R0:W-:Y:S01]  /*57b0*/  STS [R13], R10 ;  /* 0x0000000a0d007388 */ /* 0x0011e20000000800 */
[----:B------:R-:W-:Y:S05]  /*57c0*/  @!P0 BRA `(.L_x_84) ;  /* 0x0000000000688947 */ /* 0x000fea0003800000 */
[----:B------:R-:W-:-:S13]  /*57d0*/  ISETP.NE.AND P0, PT, R9, 0x1, PT ;  /* 0x000000010900780c */ /* 0x000fda0003f05270 */
[----:B------:R-:W-:Y:S05]  /*57e0*/  @!P0 BRA `(.L_x_85) ;  /* 0x0000000000348947 */ /* 0x000fea0003800000 */
[----:B------:R-:W-:-:S13]  /*57f0*/  ISETP.NE.AND P0, PT, R9, RZ, PT ;  /* 0x000000ff0900720c */ /* 0x000fda0003f05270 */
[----:B------:R-:W-:Y:S05]  /*5800*/  @P0 BRA `(.L_x_82) ;  /* 0x0000000000800947 */ /* 0x000fea0003800000 */
[----:B------:R-:W-:Y:S01]  /*5810*/  LDS R11, [R8+0x4] ;  /* 0x00000400080b7984 */ /* 0x000fe20000000800 */
[----:B------:R-:W-:-:S03]  /*5820*/  VIADD R7, R7, 0x1598 ;  /* 0x0000159807077836 */ /* 0x000fc60000000000 */
[----:B0-----:R-:W0:Y:S02]  /*5830*/  LDS R10, [R2+UR9+0x8] ;  /* 0x00000809020a7984 */ /* 0x001e240008000800 */
[----:B------:R-:W-:Y:S02]  /*5840*/  LEA R7, R4, R7, 0x18 ;  /* 0x0000000704077211 */ /* 0x000fe400078ec0ff */
[----:B------:R-:W-:Y:S03]  /*5850*/  LDS R9, [R8+0x8] ;  /* 0x0000080008097984 */ /* 0x000fe60000000800 */
[----:B------:R-:W-:Y:S01]  /*5860*/  IMAD R7, R0, 0x4, R7 ;  /* 0x0000000400077824 */ /* 0x000fe200078e0207 */
[----:B------:R-:W1:Y:S01]  /*5870*/  LDS R6, [R2+UR9+0x4] ;  /* 0x0000040902067984 */ /* 0x000e620008000800 */
[----:B0-----:R-:W-:-:S04]  /*5880*/  FMUL R11, R10, R11 ;  /* 0x0000000b0a0b7220 */ /* 0x001fc80000400000 */
[----:B-1----:R-:W-:-:S05]  /*5890*/  FFMA R6, R6, R9, -R11 ;  /* 0x0000000906067223 */ /* 0x002fca000000080b */
[----:B------:R4:W-:Y:S01]  /*58a0*/  STS [R7], R6 ;  /* 0x0000000607007388 */ /* 0x0009e20000000800 */
[----:B------:R-:W-:Y:S05]  /*58b0*/  BRA `(.L_x_82) ;  /* 0x0000000000547947 */ /* 0x000fea0003800000 */
.L_x_85:
[----:B------:R-:W-:Y:S01]  /*58c0*/  LDS R11, [R8+0x4] ;  /* 0x00000400080b7984 */ /* 0x000fe20000000800 */
[----:B------:R-:W-:-:S03]  /*58d0*/  VIADD R7, R7, 0x1598 ;  /* 0x0000159807077836 */ /* 0x000fc60000000000 */
[----:B0-----:R-:W0:Y:S02]  /*58e0*/  LDS R10, [R2+UR9+-0x4] ;  /* 0xfffffc09020a7984 */ /* 0x001e240008000800 */
[----:B------:R-:W-:Y:S02]  /*58f0*/  LEA R7, R4, R7, 0x18 ;  /* 0x0000000704077211 */ /* 0x000fe400078ec0ff */
[----:B------:R-:W-:Y:S03]  /*5900*/  LDS R9, [R8+-0x4] ;  /* 0xfffffc0008097984 */ /* 0x000fe60000000800 */
[----:B------:R-:W-:Y:S01]  /*5910*/  IMAD R7, R0, 0x4, R7 ;  /* 0x0000000400077824 */ /* 0x000fe200078e0207 */
[----:B------:R-:W1:Y:S01]  /*5920*/  LDS R6, [R2+UR9+0x4] ;  /* 0x0000040902067984 */ /* 0x000e620008000800 */
[----:B0-----:R-:W-:-:S04]  /*5930*/  FMUL R11, R10, R11 ;  /* 0x0000000b0a0b7220 */ /* 0x001fc80000400000 */
[----:B-1----:R-:W-:-:S05]  /*5940*/  FFMA R6, R6, R9, -R11 ;  /* 0x0000000906067223 */ /* 0x002fca000000080b */
[----:B------:R3:W-:Y:S01]  /*5950*/  STS [R7], R6 ;  /* 0x0000000607007388 */ /* 0x0007e20000000800 */
[----:B------:R-:W-:Y:S05]  /*5960*/  BRA `(.L_x_82) ;  /* 0x0000000000287947 */ /* 0x000fea0003800000 */
.L_x_84:
[----:B------:R-:W-:Y:S01]  /*5970*/  LDS R11, [R8+-0x8] ;  /* 0xfffff800080b7984 */ /* 0x000fe20000000800 */
[----:B------:R-:W-:-:S03]  /*5980*/  IADD3 R7, PT, PT, R7, 0x1598, RZ ;  /* 0x0000159807077810 */ /* 0x000fc60007ffe0ff */
[----:B0-----:R-:W0:Y:S01]  /*5990*/  LDS R10, [R2+UR9+-0x4] ;  /* 0xfffffc09020a7984 */ /* 0x001e220008000800 */
[----:B------:R-:W-:-:S03]  /*59a0*/  LEA R7, R4, R7, 0x18 ;  /* 0x0000000704077211 */ /* 0x000fc600078ec0ff */
[----:B------:R-:W-:Y:S02]  /*59b0*/  LDS R9, [R8+-0x4] ;  /* 0xfffffc0008097984 */ /* 0x000fe40000000800 */
[----:B------:R-:W-:Y:S02]  /*59c0*/  IMAD R7, R0, 0x4, R7 ;  /* 0x0000000400077824 */ /* 0x000fe400078e0207 */
[----:B------:R-:W1:Y:S01]  /*59d0*/  LDS R6, [R2+UR9+-0x8] ;  /* 0xfffff80902067984 */ /* 0x000e620008000800 */
[----:B0-----:R-:W-:-:S04]  /*59e0*/  FMUL R11, R10, R11 ;  /* 0x0000000b0a0b7220 */ /* 0x001fc80000400000 */
[----:B-1----:R-:W-:-:S05]  /*59f0*/  FFMA R6, R6, R9, -R11 ;  /* 0x0000000906067223 */ /* 0x002fca000000080b */
[----:B------:R0:W-:Y:S02]  /*5a00*/  STS [R7], R6 ;  /* 0x0000000607007388 */ /* 0x0001e40000000800 */
.L_x_82:
[----:B------:R-:W-:Y:S05]  /*5a10*/  BSYNC.RECONVERGENT B0 ;  /* 0x0000000000007941 */ /* 0x000fea0003800200 */
.L_x_81:
[----:B------:R-:W-:Y:S01]  /*5a20*/  UIADD3 UR5, UPT, UPT, UR5, 0x2d0, URZ ;  /* 0x000002d005057890 */ /* 0x000fe2000fffe0ff */
[----:B------:R-:W-:Y:S03]  /*5a30*/  BAR.SYNC.DEFER_BLOCKING 0x0 ;  /* 0x0000000000007b1d */ /* 0x000fe60000010000 */
[----:B------:R-:W-:-:S03]  /*5a40*/  ULEA UR6, UR4, UR5, 0x18 ;  /* 0x0000000504067291 */ /* 0x000fc6000f8ec0ff */
[----:B------:R-:W-:Y:S04]  /*5a50*/  BSSY.RECONVERGENT B0, `(.L_x_86) ;  /* 0x0000023000007945 */ /* 0x000fe80003800200 */
[----:B------:R-:W-:Y:S05]  /*5a60*/  @P1 BRA `(.L_x_87) ;  /* 0x0000000000841947 */ /* 0x000fea0003800000 */
[----:B------:R-:W-:Y:S01]  /*5a70*/  IABS R4, R5 ;  /* 0x0000000500047213 */ /* 0x000fe20000000000 */
[----:B------:R-:W5:Y:S01]  /*5a80*/  S2UR UR5, SR_CgaCtaId ;  /* 0x00000000000579c3 */ /* 0x000f620000008800 */
[----:B0-----:R-:W-:Y:S01]  /*5a90*/  IABS R10, R0 ;  /* 0x00000000000a7213 */ /* 0x001fe20000000000 */
[----:B------:R-:W-:Y:S01]  /*5aa0*/  UMOV UR4, 0x400 ;  /* 0x0000040000047882 */ /* 0x000fe20000000000 */
[----:B------:R-:W0:Y:S01]  /*5ab0*/  I2F.RP R8, R4 ;  /* 0x0000000400087306 */ /* 0x000e220000209400 */
[----:B------:R-:W-:Y:S01]  /*5ac0*/  ISETP.GE.AND P1, PT, R0, RZ, PT ;  /* 0x000000ff0000720c */ /* 0x000fe20003f26270 */
[----:B------:R-:W-:Y:S01]  /*5ad0*/  UIADD3 UR4, UPT, UPT, UR4, 0x1598, URZ ;  /* 0x0000159804047890 */ /* 0x000fe2000fffe0ff */
[----:B------:R-:W-:-:S05]  /*5ae0*/  ISETP.NE.AND P2, PT, R5, RZ, PT ;  /* 0x000000ff0500720c */ /* 0x000fca0003f45270 */
[----:B0-----:R-:W1:Y:S01]  /*5af0*/  MUFU.RCP R8, R8 ;  /* 0x0000000800087308 */ /* 0x001e620000001000 */
[----:B-----5:R-:W-:Y:S01]  /*5b00*/  ULEA UR4, UR5, UR4, 0x18 ;  /* 0x0000000405047291 */ /* 0x020fe2000f8ec0ff */
[----:B-1234-:R-:W-:-:S06]  /*5b10*/  VIADD R6, R8, 0xffffffe ;  /* 0x0ffffffe08067836 */ /* 0x01efcc0000000000 */
[----:B------:R0:W1:Y:S02]  /*5b20*/  F2I.FTZ.U32.TRUNC.NTZ R7, R6 ;  /* 0x0000000600077305 */ /* 0x000064000021f000 */
[----:B0-----:R-:W-:Y:S02]  /*5b30*/  IMAD.MOV.U32 R6, RZ, RZ, RZ ;  /* 0x000000ffff067224 */ /* 0x001fe400078e00ff */
[----:B-1----:R-:W-:-:S04]  /*5b40*/  IMAD.MOV R9, RZ, RZ, -R7 ;  /* 0x000000ffff097224 */ /* 0x002fc800078e0a07 */
[----:B------:R-:W-:-:S04]  /*5b50*/  IMAD R9, R9, R4, RZ ;  /* 0x0000000409097224 */ /* 0x000fc800078e02ff */
[----:B------:R-:W-:Y:S01]  /*5b60*/  IMAD.HI.U32 R9, R7, R9, R6 ;  /* 0x0000000907097227 */ /* 0x000fe200078e0006 */
[----:B------:R-:W-:-:S03]  /*5b70*/  MOV R7, R10 ;  /* 0x0000000a00077202 */ /* 0x000fc60000000f00 */
[----:B------:R-:W-:-:S04]  /*5b80*/  IMAD.HI R6, R0, 0x55555556, RZ ;  /* 0x5555555600067827 */ /* 0x000fc800078e02ff */
[----:B------:R-:W-:Y:S01]  /*5b90*/  IMAD.HI.U32 R9, R9, R7, RZ ;  /* 0x0000000709097227 */ /* 0x000fe200078e00ff */
[----:B------:R-:W-:-:S03]  /*5ba0*/  LEA.HI R6, R6, R6, RZ, 0x1 ;  /* 0x0000000606067211 */ /* 0x000fc600078f08ff */
        /* <DEDUP_REMOVED lines=8> */
[----:B------:R-:W-:-:S05]  /*5c30*/  @!P2 LOP3.LUT R4, RZ, R5, RZ, 0x33, !PT ;  /* 0x00000005ff04a212 */ /* 0x000fca00078e33ff */
[----:B------:R-:W-:-:S05]  /*5c40*/  IMAD R4, R4, R5, R6 ;  /* 0x0000000504047224 */ /* 0x000fca00078e0206 */
[----:B------:R-:W-:-:S05]  /*5c50*/  LEA R4, R4, UR4, 0x2 ;  /* 0x0000000404047c11 */ /* 0x000fca000f8e10ff */
[----:B------:R-:W0:Y:S04]  /*5c60*/  LDS R7, [R4] ;  /* 0x0000000004077984 */ /* 0x000e280000000800 */
[----:B0-----:R0:W-:Y:S02]  /*5c70*/  STS [R2+UR6], R7 ;  /* 0x0000000702007988 */ /* 0x0011e40008000806 */
.L_x_87:
[----:B------:R-:W-:Y:S05]  /*5c80*/  BSYNC.RECONVERGENT B0 ;  /* 0x0000000000007941 */ /* 0x000fea0003800200 */
.L_x_86:
[----:B------:R-:W5:Y:S01]  /*5c90*/  LDCU UR4, c[0x0][0x380] ;  /* 0x00007000ff0477ac */ /* 0x000f620008000800 */
[----:B------:R-:W-:Y:S01]  /*5ca0*/  BSSY.RECONVERGENT B0, `(.L_x_88) ;  /* 0x0000026000007945 */ /* 0x000fe20003800200 */
[----:B------:R-:W-:Y:S01]  /*5cb0*/  ISETP.GT.AND P4, PT, R0, 0xf, PT ;  /* 0x0000000f0000780c */ /* 0x000fe20003f84270 */
[----:B-----5:R-:W-:-:S06]  /*5cc0*/  UIMAD UR4, UR4, 0x6, URZ ;  /* 0x00000006040478a4 */ /* 0x020fcc000f8e02ff */
[----:B------:R-:W-:-:S04]  /*5cd0*/  ISETP.GE.AND P1, PT, R0, UR4, PT ;  /* 0x0000000400007c0c */ /* 0x000fc8000bf26270 */
[----:B------:R-:W-:-:S13]  /*5ce0*/  ISETP.LT.OR P0, PT, R0, R3, P1 ;  /* 0x000000030000720c */ /* 0x000fda0000f01670 */
[----:B------:R-:W-:Y:S05]  /*5cf0*/  @P0 BRA `(.L_x_89) ;  /* 0x0000000000800947 */ /* 0x000fea0003800000 */
[----:B------:R-:W-:Y:S01]  /*5d00*/  IABS R3, R5 ;  /* 0x0000000500037213 */ /* 0x000fe20000000000 */
[----:B------:R-:W5:Y:S01]  /*5d10*/  S2UR UR5, SR_CgaCtaId ;  /* 0x00000000000579c3 */ /* 0x000f620000008800 */
[----:B------:R-:W-:Y:S01]  /*5d20*/  ISETP.GE.AND P2, PT, R0, RZ, PT ;  /* 0x000000ff0000720c */ /* 0x000fe20003f46270 */
[----:B------:R-:W-:Y:S01]  /*5d30*/  UMOV UR4, 0x400 ;  /* 0x0000040000047882 */ /* 0x000fe20000000000 */
[----:B------:R-:W0:Y:S01]  /*5d40*/  I2F.RP R4, R3 ;  /* 0x0000000300047306 */ /* 0x000e220000209400 */
[----:B------:R-:W-:Y:S01]  /*5d50*/  ISETP.NE.AND P3, PT, R5, RZ, PT ;  /* 0x000000ff0500720c */ /* 0x000fe20003f65270 */
[----:B------:R-:W-:-:S06]  /*5d60*/  UIADD3 UR4, UPT, UPT, UR4, 0x1700, URZ ;  /* 0x0000170004047890 */ /* 0x000fcc000fffe0ff */
[----:B0-----:R-:W1:Y:S01]  /*5d70*/  MUFU.RCP R4, R4 ;  /* 0x0000000400047308 */ /* 0x001e620000001000 */
[----:B-----5:R-:W-:Y:S01]  /*5d80*/  ULEA UR4, UR5, UR4, 0x18 ;  /* 0x0000000405047291 */ /* 0x020fe2000f8ec0ff */
[----:B-1234-:R-:W-:-:S06]  /*5d90*/  VIADD R6, R4, 0xffffffe ;  /* 0x0ffffffe04067836 */ /* 0x01efcc0000000000 */
[----:B------:R0:W1:Y:S02]  /*5da0*/  F2I.FTZ.U32.TRUNC.NTZ R7, R6 ;  /* 0x0000000600077305 */ /* 0x000064000021f000 */
[----:B0-----:R-:W-:Y:S02]  /*5db0*/  IMAD.MOV.U32 R6, RZ, RZ, RZ ;  /* 0x000000ffff067224 */ /* 0x001fe400078e00ff */
[----:B-1----:R-:W-:-:S04]  /*5dc0*/  IMAD.MOV R8, RZ, RZ, -R7 ;  /* 0x000000ffff087224 */ /* 0x002fc800078e0a07 */
[----:B------:R-:W-:Y:S01]  /*5dd0*/  IMAD R9, R8, R3, RZ ;  /* 0x0000000308097224 */ /* 0x000fe200078e02ff */
[----:B------:R-:W-:-:S03]  /*5de0*/  IABS R8, R0 ;  /* 0x0000000000087213 */ /* 0x000fc60000000000 */
[----:B------:R-:W-:-:S06]  /*5df0*/  IMAD.HI.U32 R9, R7, R9, R6 ;  /* 0x0000000907097227 */ /* 0x000fcc00078e0006 */
[----:B------:R-:W-:-:S04]  /*5e00*/  IMAD.HI.U32 R9, R9, R8, RZ ;  /* 0x0000000809097227 */ /* 0x000fc800078e00ff */
[----:B------:R-:W-:-:S04]  /*5e10*/  IMAD.MOV R9, RZ, RZ, -R9 ;  /* 0x000000ffff097224 */ /* 0x000fc800078e0a09 */
[----:B------:R-:W-:-:S05]  /*5e20*/  IMAD R4, R3, R9, R8 ;  /* 0x0000000903047224 */ /* 0x000fca00078e0208 */
[----:B------:R-:W-:-:S13]  /*5e30*/  ISETP.GT.U32.AND P0, PT, R3, R4, PT ;  /* 0x000000040300720c */ /* 0x000fda0003f04070 */
[----:B------:R-:W-:-:S04]  /*5e40*/  @!P0 IADD3 R4, PT, PT, R4, -R3, RZ ;  /* 0x8000000304048210 */ /* 0x000fc80007ffe0ff */
[----:B------:R-:W-:-:S13]  /*5e50*/  ISETP.GT.U32.AND P0, PT, R3, R4, PT ;  /* 0x000000040300720c */ /* 0x000fda0003f04070 */
[----:B------:R-:W-:Y:S02]  /*5e60*/  @!P0 IMAD.IADD R4, R4, 0x1, -R3 ;  /* 0x0000000104048824 */ /* 0x000fe400078e0a03 */
[----:B------:R-:W-:-:S04]  /*5e70*/  IMAD.HI R3, R0, 0x55555556, RZ ;  /* 0x5555555600037827 */ /* 0x000fc800078e02ff */
[----:B------:R-:W-:Y:S01]  /*5e80*/  @!P2 IMAD.MOV R4, RZ, RZ, -R4 ;  /* 0x000000ffff04a224 */ /* 0x000fe200078e0a04 */
[----:B------:R-:W-:Y:S02]  /*5e90*/  LEA.HI R6, R3, R3, RZ, 0x1 ;  /* 0x0000000303067211 */ /* 0x000fe400078f08ff */
[----:B------:R-:W-:-:S03]  /*5ea0*/  @!P3 LOP3.LUT R4, RZ, R5, RZ, 0x33, !PT ;  /* 0x00000005ff04b212 */ /* 0x000fc600078e33ff */
[----:B------:R-:W-:-:S04]  /*5eb0*/  IMAD.IADD R3, R6, 0x1, -R5 ;  /* 0x0000000106037824 */ /* 0x000fc800078e0a05 */
[----:B------:R-:W-:-:S05]  /*5ec0*/  IMAD R3, R4, R5, R3 ;  /* 0x0000000504037224 */ /* 0x000fca00078e0203 */
[----:B------:R-:W-:-:S06]  /*5ed0*/  LEA R3, R3, UR4, 0x2 ;  /* 0x0000000403037c11 */ /* 0x000fcc000f8e10ff */
[----:B------:R-:W0:Y:S04]  /*5ee0*/  LDS R3, [R3] ;  /* 0x0000000003037984 */ /* 0x000e280000000800 */
[----:B0-----:R0:W-:Y:S02]  /*5ef0*/  STS [R2+UR6], R3 ;  /* 0x0000000302007988 */ /* 0x0011e40008000806 */
.L_x_89:
[----:B------:R-:W-:Y:S05]  /*5f00*/  BSYNC.RECONVERGENT B0 ;  /* 0x0000000000007941 */ /* 0x000fea0003800200 */
.L_x_88:
[----:B------:R-:W-:Y:S08]  /*5f10*/  BAR.SYNC.DEFER_BLOCKING 0x0 ;  /* 0x0000000000007b1d */ /* 0x000ff00000010000 */
[----:B------:R-:W5:Y:S01]  /*5f20*/  @!P4 LDC.64 R4, c[0x0][0x3a0] ;  /* 0x0000e800ff04cb82 */ /* 0x000f620000000a00 */
[----:B0-----:R-:W0:Y:S01]  /*5f30*/  @!P4 LDS R3, [R2+UR10] ;  /* 0x0000000a0203c984 */ /* 0x001e220008000800 */
[----:B-----5:R-:W-:-:S05]  /*5f40*/  @!P4 IMAD.WIDE R4, R0, 0x4, R4 ;  /* 0x000000040004c825 */ /* 0x020fca00078e0204 */
[----:B0-----:R0:W-:Y:S01]  /*5f50*/  @!P4 STG.E desc[UR12][R4.64], R3 ;  /* 0x000000030400c986 */ /* 0x0011e2000c10190c */
[----:B------:R-:W-:Y:S05]  /*5f60*/  @P1 EXIT ;  /* 0x000000000000194d */ /* 0x000fea0003800000 */
[----:B0-----:R-:W0:Y:S01]  /*5f70*/  LDS R3, [R2+UR6] ;  /* 0x0000000602037984 */ /* 0x001e220008000800 */
[----:B------:R-:W5:Y:S02]  /*5f80*/  LDC.64 R4, c[0x0][0x3a8] ;  /* 0x0000ea00ff047b82 */ /* 0x000f640000000a00 */
[----:B-----5:R-:W-:-:S05]  /*5f90*/  IMAD.WIDE R4, R0, 0x4, R4 ;  /* 0x0000000400047825 */ /* 0x020fca00078e0204 */
[----:B0-----:R-:W-:Y:S01]  /*5fa0*/  STG.E desc[UR12][R4.64], R3 ;  /* 0x0000000304007986 */ /* 0x001fe2000c10190c */
[----:B------:R-:W-:Y:S05]  /*5fb0*/  EXIT ;  /* 0x000000000000794d */ /* 0x000fea0003800000 */
.L_x_90:
        /* <DEDUP_REMOVED lines=12> */
.L_x_96:


//--------------------- .nv.global.init           --------------------------
	.section	.nv.global.init,"aw",@progbits
	.align	4
.nv.global.init:
	.type		__cudart_i2opi_f,@object
	.size		__cudart_i2opi_f,(.L_0 - __cudart_i2opi_f)
__cudart_i2opi_f:
        /*0000*/ 	.byte	0x41, 0x90, 0x43, 0x3c, 0x99, 0x95, 0x62, 0xdb, 0xc0, 0xdd, 0x34, 0xf5, 0xd1, 0x57, 0x27, 0xfc
        /*0010*/ 	.byte	0x29, 0x15, 0x44, 0x4e, 0x6e, 0x83, 0xf9, 0xa2
.L_0:


//--------------------- .nv.shared.reserved.0     --------------------------
	.section	.nv.shared.reserved.0,"aw",@nobits
	.weak		__nv_reservedSMEM_offset_0_alias
	.size		__nv_reservedSMEM_offset_0_alias, 0, 64
	.other		__nv_reservedSMEM_offset_0_alias,@"STO_CUDA_RESERVED_SHARED STV_DEFAULT"
__nv_reservedSMEM_offset_0_alias:
	.zero		0
	.zero		64


//--------------------- .nv.shared._Z17forwardKinematicsiPiPfS0_S0_S0_S0_ --------------------------
	.section	.nv.shared._Z17forwardKinematicsiPiPfS0_S0_S0_S0_,"aw",@nobits
	.sectionflags	@""
	.align	4
.nv.shared._Z17forwardKinematicsiPiPfS0_S0_S0_S0_:
	.zero		9552


//--------------------- .nv.constant0._Z17inverseKinematicsv --------------------------
	.section	.nv.constant0._Z17inverseKinematicsv,"a",@progbits
	.sectionflags	@""
	.align	4
.nv.constant0._Z17inverseKinematicsv:
	.zero		896


//--------------------- .nv.constant0._Z17forwardKinematicsiPiPfS0_S0_S0_S0_ --------------------------
	.section	.nv.constant0._Z17forwardKinematicsiPiPfS0_S0_S0_S0_,"a",@progbits
	.sectionflags	@""
	.align	4
.nv.constant0._Z17forwardKinematicsiPiPfS0_S0_S0_S0_:
	.zero		952


//--------------------- SYMBOLS --------------------------

	.type		.nv.reservedSmem.offset0,@object
	.size		.nv.reservedSmem.offset0,0x4
	.type		.nv.reservedSmem.cap,@object
	.size		.nv.reservedSmem.cap,0x4
